// auto-generated by cutlass_sweep.gemm — config: {"arch": "sm_90", "cluster_m": 2, "cluster_n": 1, "dtype": "e5m2", "dtype_b": "e5m2", "layout": "nt", "stages": 0, "tile_k": 128, "tile_m": 256, "tile_n": 256}
#include "cutlass/cutlass.h"
#include "cutlass/gemm/collective/collective_builder.hpp"
#include "cutlass/gemm/device/gemm_universal_adapter.h"
#include "cutlass/gemm/kernel/gemm_universal.hpp"
#include "cutlass/epilogue/collective/collective_builder.hpp"

using ElemA = cutlass::float_e5m2_t;
using ElemB = cutlass::float_e5m2_t;
using ElemCD = cutlass::float_e5m2_t;
using Acc  = float;
using TileShape    = cute::Shape<cute::_256, cute::_256, cute::_128>;
using ClusterShape = cute::Shape<cute::_2, cute::_1, cute::_1>;

using CollectiveEpilogue = typename cutlass::epilogue::collective::CollectiveBuilder<
    cutlass::arch::Sm90, cutlass::arch::OpClassTensorOp,
    TileShape, ClusterShape,
    cutlass::epilogue::collective::EpilogueTileAuto,
    Acc, Acc,
    ElemCD, cutlass::layout::RowMajor, 128 / cutlass::sizeof_bits<ElemCD>::value,
    ElemCD, cutlass::layout::RowMajor, 128 / cutlass::sizeof_bits<ElemCD>::value,
    cutlass::epilogue::collective::EpilogueScheduleAuto
  >::CollectiveOp;

using CollectiveMainloop = typename cutlass::gemm::collective::CollectiveBuilder<
    cutlass::arch::Sm90, cutlass::arch::OpClassTensorOp,
    ElemA, cutlass::layout::RowMajor, 128 / cutlass::sizeof_bits<ElemA>::value,
    ElemB, cutlass::layout::ColumnMajor, 128 / cutlass::sizeof_bits<ElemB>::value,
    Acc,
    TileShape, ClusterShape,
    cutlass::gemm::collective::StageCountAutoCarveout<static_cast<int>(sizeof(typename CollectiveEpilogue::SharedStorage))>,
    cutlass::gemm::collective::KernelScheduleAuto
  >::CollectiveOp;

using GemmKernel = cutlass::gemm::kernel::GemmUniversal<
    cute::Shape<int,int,int,int>,
    CollectiveMainloop,
    CollectiveEpilogue
>;
using Gemm = cutlass::gemm::device::GemmUniversalAdapter<GemmKernel>;

// Force the device kernel symbol into the cubin without needing a host main.
auto* _anchor = &cutlass::device_kernel<GemmKernel>;


// ===== COMPILED SASS (sm_90a) =====

	.target	sm_90a

	.elftype	@"ET_EXEC"


//--------------------- .note.nv.tkinfo           --------------------------
	.section	.note.nv.tkinfo,"",@"SHT_NOTE"
	.sectionflags	@"SHF_NOTE_NV_TKINFO"
	.tkinfo
        /*0018*/ 	.word	0x00000002
        /*0030*/ 	.string	""
        /*0030*/ 	.string	"ptxas"
        /*0030*/ 	.string	"Cuda compilation tools, release 13.0, V13.0.88"
        /*0030*/ 	.string	"Build cuda_13.0.r13.0/compiler.36424714_0"
        /*0030*/ 	.string	"-arch sm_90a -m 64 "



//--------------------- .note.nv.cuinfo           --------------------------
	.section	.note.nv.cuinfo,"",@"SHT_NOTE"
	.sectionflags	@"SHF_NOTE_NV_CUINFO"
        /*0018*/ 	.short	0x0002
        /*001a*/ 	.short	0x005a
        /*001c*/ 	.short	0x0082
	.zero		2


//--------------------- .nv.info                  --------------------------
	.section	.nv.info,"",@"SHT_CUDA_INFO"
	.align	4


	//----- nvinfo : EIATTR_REGCOUNT
	.align		4
        /*0000*/ 	.byte	0x04, 0x2f
        /*0002*/ 	.short	(.L_12 - .L_11)
	.align		4
.L_11:
        /*0004*/ 	.word	index@(_ZN7cutlass13device_kernelINS_4gemm6kernel13GemmUniversalIN4cute5tupleIJiiiiEEENS1_10collective13CollectiveMmaINS1_37MainloopSm90TmaGmmaWarpSpecializedFP8ILi3ENS5_IJNS4_1CILi2EEENSA_ILi1EEESC_EEENS1_35KernelTmaWarpSpecializedCooperativeEEENS5_IJNSA_ILi256EEESG_NSA_ILi128EEEEEENS_12float_e5m2_tENS5_IJlSC_lEEESJ_SK_NS4_8TiledMMAINS4_8MMA_AtomIJNS4_4SM904GMMA31MMA_64x256x32_F32E5M2E5M2_SS_TNILNSO_7ScaleInE1ELSQ_1EEEEEENS4_6LayoutISD_NS5_IJSC_NSA_ILi0EEESU_EEEEENS5_IJNS4_10UnderscoreESX_SX_EEEEENS4_13SM90_TMA_LOADENS4_14ComposedLayoutINS4_7SwizzleILi3ELi4ELi3EEENS4_18smem_ptr_flag_bitsILi8EEENST_INS5_IJNSA_ILi8EEESH_EEENS5_IJSH_SC_EEEEEEEvNS4_8identityENS4_23SM90_TMA_LOAD_MULTICASTES1A_vS1B_EENS_8epilogue10collective6detail29Sm90TmaWarpSpecializedAdapterINS1F_15DefaultEpilogueISJ_SK_SK_NS1E_6thread17LinearCombinationISJ_Li1EffLNS1J_9ScaleType4KindE0ELNS_15FloatRoundStyleE2ESJ_EENS1_15EpilogueDefaultEEEEEvvEEEEvNT_6ParamsE)
        /*0008*/ 	.word	0x000000a8


	//----- nvinfo : EIATTR_FRAME_SIZE
	.align		4
.L_12:
        /*000c*/ 	.byte	0x04, 0x11
        /*000e*/ 	.short	(.L_14 - .L_13)
	.align		4
.L_13:
        /*0010*/ 	.word	index@(_ZN7cutlass13device_kernelINS_4gemm6kernel13GemmUniversalIN4cute5tupleIJiiiiEEENS1_10collective13CollectiveMmaINS1_37MainloopSm90TmaGmmaWarpSpecializedFP8ILi3ENS5_IJNS4_1CILi2EEENSA_ILi1EEESC_EEENS1_35KernelTmaWarpSpecializedCooperativeEEENS5_IJNSA_ILi256EEESG_NSA_ILi128EEEEEENS_12float_e5m2_tENS5_IJlSC_lEEESJ_SK_NS4_8TiledMMAINS4_8MMA_AtomIJNS4_4SM904GMMA31MMA_64x256x32_F32E5M2E5M2_SS_TNILNSO_7ScaleInE1ELSQ_1EEEEEENS4_6LayoutISD_NS5_IJSC_NSA_ILi0EEESU_EEEEENS5_IJNS4_10UnderscoreESX_SX_EEEEENS4_13SM90_TMA_LOADENS4_14ComposedLayoutINS4_7SwizzleILi3ELi4ELi3EEENS4_18smem_ptr_flag_bitsILi8EEENST_INS5_IJNSA_ILi8EEESH_EEENS5_IJSH_SC_EEEEEEEvNS4_8identityENS4_23SM90_TMA_LOAD_MULTICASTES1A_vS1B_EENS_8epilogue10collective6detail29Sm90TmaWarpSpecializedAdapterINS1F_15DefaultEpilogueISJ_SK_SK_NS1E_6thread17LinearCombinationISJ_Li1EffLNS1J_9ScaleType4KindE0ELNS_15FloatRoundStyleE2ESJ_EENS1_15EpilogueDefaultEEEEEvvEEEEvNT_6ParamsE)
        /*0014*/ 	.word	0x00000cc8


	//----- nvinfo : EIATTR_MIN_STACK_SIZE
	.align		4
.L_14:
        /*0018*/ 	.byte	0x04, 0x12
        /*001a*/ 	.short	(.L_16 - .L_15)
	.align		4
.L_15:
        /*001c*/ 	.word	index@(_ZN7cutlass13device_kernelINS_4gemm6kernel13GemmUniversalIN4cute5tupleIJiiiiEEENS1_10collective13CollectiveMmaINS1_37MainloopSm90TmaGmmaWarpSpecializedFP8ILi3ENS5_IJNS4_1CILi2EEENSA_ILi1EEESC_EEENS1_35KernelTmaWarpSpecializedCooperativeEEENS5_IJNSA_ILi256EEESG_NSA_ILi128EEEEEENS_12float_e5m2_tENS5_IJlSC_lEEESJ_SK_NS4_8TiledMMAINS4_8MMA_AtomIJNS4_4SM904GMMA31MMA_64x256x32_F32E5M2E5M2_SS_TNILNSO_7ScaleInE1ELSQ_1EEEEEENS4_6LayoutISD_NS5_IJSC_NSA_ILi0EEESU_EEEEENS5_IJNS4_10UnderscoreESX_SX_EEEEENS4_13SM90_TMA_LOADENS4_14ComposedLayoutINS4_7SwizzleILi3ELi4ELi3EEENS4_18smem_ptr_flag_bitsILi8EEENST_INS5_IJNSA_ILi8EEESH_EEENS5_IJSH_SC_EEEEEEEvNS4_8identityENS4_23SM90_TMA_LOAD_MULTICASTES1A_vS1B_EENS_8epilogue10collective6detail29Sm90TmaWarpSpecializedAdapterINS1F_15DefaultEpilogueISJ_SK_SK_NS1E_6thread17LinearCombinationISJ_Li1EffLNS1J_9ScaleType4KindE0ELNS_15FloatRoundStyleE2ESJ_EENS1_15EpilogueDefaultEEEEEvvEEEEvNT_6ParamsE)
        /*0020*/ 	.word	0x00000cc8
.L_16:


//--------------------- .nv.compat                --------------------------
	.section	.nv.compat,"",@"SHT_CUDA_COMPAT_INFO"
	.align	4
        /*0000*/ 	.byte	0x02, 0x09, 0x01, 0x00, 0x02, 0x02, 0x04, 0x00, 0x02, 0x05, 0x05, 0x00, 0x03, 0x07, 0x01, 0x01
        /*0010*/ 	.byte	0x02, 0x03, 0x01, 0x00, 0x02, 0x06, 0x01, 0x00, 0x04, 0x0b, 0x08, 0x00, 0x00, 0x00, 0x00, 0x00
        /*0020*/ 	.byte	0x00, 0x00, 0x00, 0x00


//--------------------- .nv.info._ZN7cutlass13device_kernelINS_4gemm6kernel13GemmUniversalIN4cute5tupleIJiiiiEEENS1_10collective13CollectiveMmaINS1_37MainloopSm90TmaGmmaWarpSpecializedFP8ILi3ENS5_IJNS4_1CILi2EEENSA_ILi1EEESC_EEENS1_35KernelTmaWarpSpecializedCooperativeEEENS5_IJNSA_ILi256EEESG_NSA_ILi128EEEEEENS_12float_e5m2_tENS5_IJlSC_lEEESJ_SK_NS4_8TiledMMAINS4_8MMA_AtomIJNS4_4SM904GMMA31MMA_64x256x32_F32E5M2E5M2_SS_TNILNSO_7ScaleInE1ELSQ_1EEEEEENS4_6LayoutISD_NS5_IJSC_NSA_ILi0EEESU_EEEEENS5_IJNS4_10UnderscoreESX_SX_EEEEENS4_13SM90_TMA_LOADENS4_14ComposedLayoutINS4_7SwizzleILi3ELi4ELi3EEENS4_18smem_ptr_flag_bitsILi8EEENST_INS5_IJNSA_ILi8EEESH_EEENS5_IJSH_SC_EEEEEEEvNS4_8identityENS4_23SM90_TMA_LOAD_MULTICASTES1A_vS1B_EENS_8epilogue10collective6detail29Sm90TmaWarpSpecializedAdapterINS1F_15DefaultEpilogueISJ_SK_SK_NS1E_6thread17LinearCombinationISJ_Li1EffLNS1J_9ScaleType4KindE0ELNS_15FloatRoundStyleE2ESJ_EENS1_15EpilogueDefaultEEEEEvvEEEEvNT_6ParamsE --------------------------
	.section	.nv.info._ZN7cutlass13device_kernelINS_4gemm6kernel13GemmUniversalIN4cute5tupleIJiiiiEEENS1_10collective13CollectiveMmaINS1_37MainloopSm90TmaGmmaWarpSpecializedFP8ILi3ENS5_IJNS4_1CILi2EEENSA_ILi1EEESC_EEENS1_35KernelTmaWarpSpecializedCooperativeEEENS5_IJNSA_ILi256EEESG_NSA_ILi128EEEEEENS_12float_e5m2_tENS5_IJlSC_lEEESJ_SK_NS4_8TiledMMAINS4_8MMA_AtomIJNS4_4SM904GMMA31MMA_64x256x32_F32E5M2E5M2_SS_TNILNSO_7ScaleInE1ELSQ_1EEEEEENS4_6LayoutISD_NS5_IJSC_NSA_ILi0EEESU_EEEEENS5_IJNS4_10UnderscoreESX_SX_EEEEENS4_13SM90_TMA_LOADENS4_14ComposedLayoutINS4_7SwizzleILi3ELi4ELi3EEENS4_18smem_ptr_flag_bitsILi8EEENST_INS5_IJNSA_ILi8EEESH_EEENS5_IJSH_SC_EEEEEEEvNS4_8identityENS4_23SM90_TMA_LOAD_MULTICASTES1A_vS1B_EENS_8epilogue10collective6detail29Sm90TmaWarpSpecializedAdapterINS1F_15DefaultEpilogueISJ_SK_SK_NS1E_6thread17LinearCombinationISJ_Li1EffLNS1J_9ScaleType4KindE0ELNS_15FloatRoundStyleE2ESJ_EENS1_15EpilogueDefaultEEEEEvvEEEEvNT_6ParamsE,"",@"SHT_CUDA_INFO"
	.sectionflags	@""
	.align	4


	//----- nvinfo : EIATTR_CUDA_API_VERSION
	.align		4
        /*0000*/ 	.byte	0x04, 0x37
        /*0002*/ 	.short	(.L_18 - .L_17)
.L_17:
        /*0004*/ 	.word	0x00000082


	//----- nvinfo : EIATTR_KPARAM_INFO
	.align		4
.L_18:
        /*0008*/ 	.byte	0x04, 0x17
        /*000a*/ 	.short	(.L_20 - .L_19)
.L_19:
        /*000c*/ 	.word	0x00000000
        /*0010*/ 	.short	0x0000
        /*0012*/ 	.short	0x0070
        /*0014*/ 	.byte	0x00, 0xf0, 0x01, 0x10


	//----- nvinfo : EIATTR_SPARSE_MMA_MASK
	.align		4
.L_20:
        /*0018*/ 	.byte	0x03, 0x50
        /*001a*/ 	.short	0x0000


	//----- nvinfo : EIATTR_MAXREG_COUNT
	.align		4
        /*001c*/ 	.byte	0x03, 0x1b
        /*001e*/ 	.short	0x00a8


	//----- nvinfo : EIATTR_NUM_BARRIERS
	.align		4
        /*0020*/ 	.byte	0x02, 0x4c
        /*0022*/ 	.byte	0x01
	.zero		1


	//----- nvinfo : EIATTR_ANNOTATIONS
	.align		4
        /*0024*/ 	.byte	0x04, 0x55
        /*0026*/ 	.short	(.L_22 - .L_21)


	//   ....[0]....
.L_21:
        /*0028*/ 	.word	0x00000001
        /*002c*/ 	.byte	0x10, 0x07, 0x00, 0x00, 0x01, 0x00, 0x00, 0x00, 0xe0, 0x07, 0x00, 0x00, 0x01, 0x00, 0x00, 0x00
        /* <DEDUP_REMOVED lines=2039> */
        /*7fac*/ 	.byte	0x10, 0x9c, 0x02, 0x00


	//----- nvinfo : EIATTR_MERCURY_ISA_VERSION
	.align		4
.L_22:
        /*7fb0*/ 	.byte	0x03, 0x5f
        /*7fb2*/ 	.short	0x0101


	//----- nvinfo : EIATTR_INT_WARP_WIDE_INSTR_OFFSETS
	.align		4
        /*7fb4*/ 	.byte	0x04, 0x31
        /*7fb6*/ 	.short	(.L_24 - .L_23)


	//   ....[0]....
.L_23:
        /*7fb8*/ 	.word	0x00000530


	//   ....[1]....
        /*7fbc*/ 	.word	0x00000550


	//   ....[2]....
        /*7fc0*/ 	.word	0x000006b0


	//----- nvinfo : EIATTR_COOP_GROUP_MASK_REGIDS
	.align		4
.L_24:
        /*7fc4*/ 	.byte	0x04, 0x29
        /*7fc6*/ 	.short	(.L_26 - .L_25)


	//   ....[0]....
.L_25:
        /*7fc8*/ 	.word	0xffffffff


	//   ....[1]....
        /*7fcc*/ 	.word	0xffffffff


	//   ....[2]....
        /*7fd0*/ 	.word	0xffffffff


	//   ....[3]....
        /*7fd4*/ 	.word	0xffffffff


	//   ....[4]....
        /*7fd8*/ 	.word	0xffffffff


	//   ....[5]....
        /*7fdc*/ 	.word	0xffffffff


	//----- nvinfo : EIATTR_COOP_GROUP_INSTR_OFFSETS
	.align		4
.L_26:
        /*7fe0*/ 	.byte	0x04, 0x28
        /*7fe2*/ 	.short	(.L_28 - .L_27)


	//   ....[0]....
.L_27:
        /*7fe4*/ 	.word	0x00000070


	//   ....[1]....
        /*7fe8*/ 	.word	0x00000080


	//   ....[2]....
        /*7fec*/ 	.word	0x000001a0


	//   ....[3]....
        /*7ff0*/ 	.word	0x000003a0


	//   ....[4]....
        /*7ff4*/ 	.word	0x00000820


	//   ....[5]....
        /*7ff8*/ 	.word	0x00002970


	//----- nvinfo : EIATTR_REG_RECONFIG
	.align		4
.L_28:
        /*7ffc*/ 	.byte	0x01, 0x54
	.zero		2


	//----- nvinfo : EIATTR_MBARRIER_INSTR_OFFSETS
	.align		4
        /*8000*/ 	.byte	0x04, 0x39
        /*8002*/ 	.short	(.L_30 - .L_29)


	//   ....[0]....
.L_29:
        /*8004*/ 	.word	0x00000320
        /*8008*/ 	.word	0x000000ff
        /*800c*/ 	.word	0x00000000
        /*8010*/ 	.short	0x0100
        /*8012*/ 	.byte	0x09
	.zero		1


	//   ....[1]....
        /*8014*/ 	.word	0x00000330
        /*8018*/ 	.word	0x000000ff
        /*801c*/ 	.word	0x00000018
        /*8020*/ 	.short	0x0100
        /*8022*/ 	.byte	0x09
	.zero		1


	//   ....[2]....
        /*8024*/ 	.word	0x00000340
        /*8028*/ 	.word	0x000000ff
        /*802c*/ 	.word	0x00000008
        /*8030*/ 	.short	0x0100
        /*8032*/ 	.byte	0x09
	.zero		1


	//   ....[3]....
        /*8034*/ 	.word	0x00000350
        /*8038*/ 	.word	0x000000ff
        /*803c*/ 	.word	0x00000020
        /*8040*/ 	.short	0x0100
        /*8042*/ 	.byte	0x09
	.zero		1


	//   ....[4]....
        /*8044*/ 	.word	0x00000360
        /*8048*/ 	.word	0x000000ff
        /*804c*/ 	.word	0x00000010
        /*8050*/ 	.short	0x0100
        /*8052*/ 	.byte	0x09
	.zero		1


	//   ....[5]....
        /*8054*/ 	.word	0x00000370
        /*8058*/ 	.word	0x000000ff
        /*805c*/ 	.word	0x00000028
        /*8060*/ 	.short	0x0100
        /*8062*/ 	.byte	0x09
	.zero		1


	//   ....[6]....
        /*8064*/ 	.word	0x00000740
        /*8068*/ 	.word	0x000000ff
        /*806c*/ 	.word	0x00000040
        /*8070*/ 	.short	0x0100
        /*8072*/ 	.byte	0x06
	.zero		1


	//   ....[7]....
        /*8074*/ 	.word	0x000007c0
        /*8078*/ 	.word	0x000000ff
        /*807c*/ 	.word	0x00000048
        /*8080*/ 	.short	0x0100
        /*8082*/ 	.byte	0x06
	.zero		1


	//   ....[8]....
        /*8084*/ 	.word	0x00002d60
        /*8088*/ 	.word	0x000000ff
        /*808c*/ 	.word	0x00000000
        /*8090*/ 	.short	0x010a
        /*8092*/ 	.byte	0x06
	.zero		1


	//   ....[9]....
        /*8094*/ 	.word	0x00002da0
        /*8098*/ 	.word	0x000000ff
        /*809c*/ 	.word	0x00000000
        /*80a0*/ 	.short	0x010a
        /*80a2*/ 	.byte	0x06
	.zero		1


	//   ....[10]....
        /*80a4*/ 	.word	0x000090b0
        /*80a8*/ 	.word	0x000000ff
        /*80ac*/ 	.word	0x00000000
        /*80b0*/ 	.short	0x010a
        /*80b2*/ 	.byte	0x10
	.zero		1


	//   ....[11]....
        /*80b4*/ 	.word	0x000090f0
        /*80b8*/ 	.word	0x000000ff
        /*80bc*/ 	.word	0x00000000
        /*80c0*/ 	.short	0x010a
        /*80c2*/ 	.byte	0x10
	.zero		1


	//   ....[12]....
        /*80c4*/ 	.word	0x00011940
        /*80c8*/ 	.word	0x00000000
        /*80cc*/ 	.word	0x00000000
        /*80d0*/ 	.short	0x0101
        /*80d2*/ 	.byte	0x3f
	.zero		1


	//   ....[13]....
        /*80d4*/ 	.word	0x00015460
        /*80d8*/ 	.word	0x00000000
        /*80dc*/ 	.word	0x00000000
        /*80e0*/ 	.short	0x0101
        /*80e2*/ 	.byte	0x3f
	.zero		1


	//   ....[14]....
        /*80e4*/ 	.word	0x00028ed0
        /*80e8*/ 	.word	0x0000000c
        /*80ec*/ 	.word	0x00000018
        /*80f0*/ 	.short	0x010a
        /*80f2*/ 	.byte	0x3f
	.zero		1


	//   ....[15]....
        /*80f4*/ 	.word	0x00029230
        /*80f8*/ 	.word	0x00000002
        /*80fc*/ 	.word	0x00000048
        /*8100*/ 	.short	0x0101
        /*8102*/ 	.byte	0x3f
	.zero		1


	//   ....[16]....
        /*8104*/ 	.word	0x000299e0
        /*8108*/ 	.word	0x00000003
        /*810c*/ 	.word	0x00000000
        /*8110*/ 	.short	0x010a
        /*8112*/ 	.byte	0x3f
	.zero		1


	//   ....[17]....
        /*8114*/ 	.word	0x00029a70
        /*8118*/ 	.word	0x00000003
        /*811c*/ 	.word	0x00000000
        /*8120*/ 	.short	0x010a
        /*8122*/ 	.byte	0x3f
	.zero		1


	//   ....[18]....
        /*8124*/ 	.word	0x00029b00
        /*8128*/ 	.word	0x00000003
        /*812c*/ 	.word	0x00000000
        /*8130*/ 	.short	0x010a
        /*8132*/ 	.byte	0x3f
	.zero		1


	//   ....[19]....
        /*8134*/ 	.word	0x00029b70
        /*8138*/ 	.word	0x00000003
        /*813c*/ 	.word	0x00000000
        /*8140*/ 	.short	0x010a
        /*8142*/ 	.byte	0x3f
	.zero		1


	//   ....[20]....
        /*8144*/ 	.word	0x00029be0
        /*8148*/ 	.word	0x00000002
        /*814c*/ 	.word	0x00000000
        /*8150*/ 	.short	0x010a
        /*8152*/ 	.byte	0x3f
	.zero		1


	//   ....[21]....
        /*8154*/ 	.word	0x00029cc0
        /*8158*/ 	.word	0x0000000c
        /*815c*/ 	.word	0x00000018
        /*8160*/ 	.short	0x010a
        /*8162*/ 	.byte	0x3f
	.zero		1


	//   ....[22]....
        /*8164*/ 	.word	0x00029d90
        /*8168*/ 	.word	0x00000003
        /*816c*/ 	.word	0x00000000
        /*8170*/ 	.short	0x010a
        /*8172*/ 	.byte	0x3f
	.zero		1


	//   ....[23]....
        /*8174*/ 	.word	0x00029de0
        /*8178*/ 	.word	0x00000003
        /*817c*/ 	.word	0x00000000
        /*8180*/ 	.short	0x010a
        /*8182*/ 	.byte	0x3f
	.zero		1


	//----- nvinfo : EIATTR_NUM_MBARRIERS
	.align		4
.L_30:
        /*8184*/ 	.byte	0x03, 0x38
        /*8186*/ 	.short	0x0008


	//----- nvinfo : EIATTR_EXIT_INSTR_OFFSETS
	.align		4
        /*8188*/ 	.byte	0x04, 0x1c
        /*818a*/ 	.short	(.L_32 - .L_31)


	//   ....[0]....
.L_31:
        /*818c*/ 	.word	0x000009b0


	//   ....[1]....
        /*8190*/ 	.word	0x00001250


	//   ....[2]....
        /*8194*/ 	.word	0x000285b0


	//   ....[3]....
        /*8198*/ 	.word	0x00028b50


	//   ....[4]....
        /*819c*/ 	.word	0x00029b50


	//----- nvinfo : EIATTR_MAX_THREADS
	.align		4
.L_32:
        /*81a0*/ 	.byte	0x04, 0x05
        /*81a2*/ 	.short	(.L_34 - .L_33)
.L_33:
        /*81a4*/ 	.word	0x00000180
        /*81a8*/ 	.word	0x00000001
        /*81ac*/ 	.word	0x00000001


	//----- nvinfo : EIATTR_CRS_STACK_SIZE
	.align		4
.L_34:
        /*81b0*/ 	.byte	0x04, 0x1e
        /*81b2*/ 	.short	(.L_36 - .L_35)
.L_35:
        /*81b4*/ 	.word	0x00000000


	//----- nvinfo : EIATTR_CBANK_PARAM_SIZE
	.align		4
.L_36:
        /*81b8*/ 	.byte	0x03, 0x19
        /*81ba*/ 	.short	0x0470


	//----- nvinfo : EIATTR_PARAM_CBANK
	.align		4
        /*81bc*/ 	.byte	0x04, 0x0a
        /*81be*/ 	.short	(.L_38 - .L_37)
	.align		4
.L_37:
        /*81c0*/ 	.word	index@(.nv.constant0._ZN7cutlass13device_kernelINS_4gemm6kernel13GemmUniversalIN4cute5tupleIJiiiiEEENS1_10collective13CollectiveMmaINS1_37MainloopSm90TmaGmmaWarpSpecializedFP8ILi3ENS5_IJNS4_1CILi2EEENSA_ILi1EEESC_EEENS1_35KernelTmaWarpSpecializedCooperativeEEENS5_IJNSA_ILi256EEESG_NSA_ILi128EEEEEENS_12float_e5m2_tENS5_IJlSC_lEEESJ_SK_NS4_8TiledMMAINS4_8MMA_AtomIJNS4_4SM904GMMA31MMA_64x256x32_F32E5M2E5M2_SS_TNILNSO_7ScaleInE1ELSQ_1EEEEEENS4_6LayoutISD_NS5_IJSC_NSA_ILi0EEESU_EEEEENS5_IJNS4_10UnderscoreESX_SX_EEEEENS4_13SM90_TMA_LOADENS4_14ComposedLayoutINS4_7SwizzleILi3ELi4ELi3EEENS4_18smem_ptr_flag_bitsILi8EEENST_INS5_IJNSA_ILi8EEESH_EEENS5_IJSH_SC_EEEEEEEvNS4_8identityENS4_23SM90_TMA_LOAD_MULTICASTES1A_vS1B_EENS_8epilogue10collective6detail29Sm90TmaWarpSpecializedAdapterINS1F_15DefaultEpilogueISJ_SK_SK_NS1E_6thread17LinearCombinationISJ_Li1EffLNS1J_9ScaleType4KindE0ELNS_15FloatRoundStyleE2ESJ_EENS1_15EpilogueDefaultEEEEEvvEEEEvNT_6ParamsE)
        /*81c4*/ 	.short	0x0210
        /*81c6*/ 	.short	0x0470


	//----- nvinfo : EIATTR_SW_WAR
	.align		4
.L_38:
        /*81c8*/ 	.byte	0x04, 0x36
        /*81ca*/ 	.short	(.L_40 - .L_39)
.L_39:
        /*81cc*/ 	.word	0x00000008
.L_40:


//--------------------- .nv.callgraph             --------------------------
	.section	.nv.callgraph,"",@"SHT_CUDA_CALLGRAPH"
	.align	4
	.sectionentsize	8
	.align		4
        /*0000*/ 	.word	0x00000000
	.align		4
        /*0004*/ 	.word	0xffffffff
	.align		4
        /*0008*/ 	.word	0x00000000
	.align		4
        /*000c*/ 	.word	0xfffffffe
	.align		4
        /*0010*/ 	.word	0x00000000
	.align		4
        /*0014*/ 	.word	0xfffffffd
	.align		4
        /*0018*/ 	.word	0x00000000
	.align		4
        /*001c*/ 	.word	0xfffffffc


//--------------------- .nv.constant4             --------------------------
	.section	.nv.constant4,"a",@progbits
	.align	8
	.align		8
.nv.constant4:
        /*0000*/ 	.dword	_ZN40_INTERNAL_a5627016_4_k_cu_8530a011_287074cuda3std3__45__cpo5beginE
	.align		8
        /*0008*/ 	.dword	_ZN40_INTERNAL_a5627016_4_k_cu_8530a011_287074cuda3std3__45__cpo3endE
	.align		8
        /*0010*/ 	.dword	_ZN40_INTERNAL_a5627016_4_k_cu_8530a011_287074cuda3std3__45__cpo6cbeginE
	.align		8
        /*0018*/ 	.dword	_ZN40_INTERNAL_a5627016_4_k_cu_8530a011_287074cuda3std3__45__cpo4cendE
	.align		8
        /*0020*/ 	.dword	_ZN40_INTERNAL_a5627016_4_k_cu_8530a011_287074cuda3std3__442_GLOBAL__N__a5627016_4_k_cu_8530a011_287076ignoreE
	.align		8
        /*0028*/ 	.dword	_ZN40_INTERNAL_a5627016_4_k_cu_8530a011_287074cuda3std3__419piecewise_constructE
	.align		8
        /*0030*/ 	.dword	_ZN40_INTERNAL_a5627016_4_k_cu_8530a011_287074cuda3std3__48in_placeE
	.align		8
        /*0038*/ 	.dword	_ZN40_INTERNAL_a5627016_4_k_cu_8530a011_287074cuda3std6ranges3__45__cpo4swapE
	.align		8
        /*0040*/ 	.dword	_ZN40_INTERNAL_a5627016_4_k_cu_8530a011_287074cuda3std6ranges3__45__cpo9iter_moveE
	.align		8
        /*0048*/ 	.dword	_ZN40_INTERNAL_a5627016_4_k_cu_8530a011_287074cute7productE
	.align		8
        /*0050*/ 	.dword	_ZN40_INTERNAL_a5627016_4_k_cu_8530a011_287074cute1_E


//--------------------- .text._ZN7cutlass13device_kernelINS_4gemm6kernel13GemmUniversalIN4cute5tupleIJiiiiEEENS1_10collective13CollectiveMmaINS1_37MainloopSm90TmaGmmaWarpSpecializedFP8ILi3ENS5_IJNS4_1CILi2EEENSA_ILi1EEESC_EEENS1_35KernelTmaWarpSpecializedCooperativeEEENS5_IJNSA_ILi256EEESG_NSA_ILi128EEEEEENS_12float_e5m2_tENS5_IJlSC_lEEESJ_SK_NS4_8TiledMMAINS4_8MMA_AtomIJNS4_4SM904GMMA31MMA_64x256x32_F32E5M2E5M2_SS_TNILNSO_7ScaleInE1ELSQ_1EEEEEENS4_6LayoutISD_NS5_IJSC_NSA_ILi0EEESU_EEEEENS5_IJNS4_10UnderscoreESX_SX_EEEEENS4_13SM90_TMA_LOADENS4_14ComposedLayoutINS4_7SwizzleILi3ELi4ELi3EEENS4_18smem_ptr_flag_bitsILi8EEENST_INS5_IJNSA_ILi8EEESH_EEENS5_IJSH_SC_EEEEEEEvNS4_8identityENS4_23SM90_TMA_LOAD_MULTICASTES1A_vS1B_EENS_8epilogue10collective6detail29Sm90TmaWarpSpecializedAdapterINS1F_15DefaultEpilogueISJ_SK_SK_NS1E_6thread17LinearCombinationISJ_Li1EffLNS1J_9ScaleType4KindE0ELNS_15FloatRoundStyleE2ESJ_EENS1_15EpilogueDefaultEEEEEvvEEEEvNT_6ParamsE --------------------------
	.section	.text._ZN7cutlass13device_kernelINS_4gemm6kernel13GemmUniversalIN4cute5tupleIJiiiiEEENS1_10collective13CollectiveMmaINS1_37MainloopSm90TmaGmmaWarpSpecializedFP8ILi3ENS5_IJNS4_1CILi2EEENSA_ILi1EEESC_EEENS1_35KernelTmaWarpSpecializedCooperativeEEENS5_IJNSA_ILi256EEESG_NSA_ILi128EEEEEENS_12float_e5m2_tENS5_IJlSC_lEEESJ_SK_NS4_8TiledMMAINS4_8MMA_AtomIJNS4_4SM904GMMA31MMA_64x256x32_F32E5M2E5M2_SS_TNILNSO_7ScaleInE1ELSQ_1EEEEEENS4_6LayoutISD_NS5_IJSC_NSA_ILi0EEESU_EEEEENS5_IJNS4_10UnderscoreESX_SX_EEEEENS4_13SM90_TMA_LOADENS4_14ComposedLayoutINS4_7SwizzleILi3ELi4ELi3EEENS4_18smem_ptr_flag_bitsILi8EEENST_INS5_IJNSA_ILi8EEESH_EEENS5_IJSH_SC_EEEEEEEvNS4_8identityENS4_23SM90_TMA_LOAD_MULTICASTES1A_vS1B_EENS_8epilogue10collective6detail29Sm90TmaWarpSpecializedAdapterINS1F_15DefaultEpilogueISJ_SK_SK_NS1E_6thread17LinearCombinationISJ_Li1EffLNS1J_9ScaleType4KindE0ELNS_15FloatRoundStyleE2ESJ_EENS1_15EpilogueDefaultEEEEEvvEEEEvNT_6ParamsE,"ax",@progbits
	.align	128
.text._ZN7cutlass13device_kernelINS_4gemm6kernel13GemmUniversalIN4cute5tupleIJiiiiEEENS1_10collective13CollectiveMmaINS1_37MainloopSm90TmaGmmaWarpSpecializedFP8ILi3ENS5_IJNS4_1CILi2EEENSA_ILi1EEESC_EEENS1_35KernelTmaWarpSpecializedCooperativeEEENS5_IJNSA_ILi256EEESG_NSA_ILi128EEEEEENS_12float_e5m2_tENS5_IJlSC_lEEESJ_SK_NS4_8TiledMMAINS4_8MMA_AtomIJNS4_4SM904GMMA31MMA_64x256x32_F32E5M2E5M2_SS_TNILNSO_7ScaleInE1ELSQ_1EEEEEENS4_6LayoutISD_NS5_IJSC_NSA_ILi0EEESU_EEEEENS5_IJNS4_10UnderscoreESX_SX_EEEEENS4_13SM90_TMA_LOADENS4_14ComposedLayoutINS4_7SwizzleILi3ELi4ELi3EEENS4_18smem_ptr_flag_bitsILi8EEENST_INS5_IJNSA_ILi8EEESH_EEENS5_IJSH_SC_EEEEEEEvNS4_8identityENS4_23SM90_TMA_LOAD_MULTICASTES1A_vS1B_EENS_8epilogue10collective6detail29Sm90TmaWarpSpecializedAdapterINS1F_15DefaultEpilogueISJ_SK_SK_NS1E_6thread17LinearCombinationISJ_Li1EffLNS1J_9ScaleType4KindE0ELNS_15FloatRoundStyleE2ESJ_EENS1_15EpilogueDefaultEEEEEvvEEEEvNT_6ParamsE:
        .type           _ZN7cutlass13device_kernelINS_4gemm6kernel13GemmUniversalIN4cute5tupleIJiiiiEEENS1_10collective13CollectiveMmaINS1_37MainloopSm90TmaGmmaWarpSpecializedFP8ILi3ENS5_IJNS4_1CILi2EEENSA_ILi1EEESC_EEENS1_35KernelTmaWarpSpecializedCooperativeEEENS5_IJNSA_ILi256EEESG_NSA_ILi128EEEEEENS_12float_e5m2_tENS5_IJlSC_lEEESJ_SK_NS4_8TiledMMAINS4_8MMA_AtomIJNS4_4SM904GMMA31MMA_64x256x32_F32E5M2E5M2_SS_TNILNSO_7ScaleInE1ELSQ_1EEEEEENS4_6LayoutISD_NS5_IJSC_NSA_ILi0EEESU_EEEEENS5_IJNS4_10UnderscoreESX_SX_EEEEENS4_13SM90_TMA_LOADENS4_14ComposedLayoutINS4_7SwizzleILi3ELi4ELi3EEENS4_18smem_ptr_flag_bitsILi8EEENST_INS5_IJNSA_ILi8EEESH_EEENS5_IJSH_SC_EEEEEEEvNS4_8identityENS4_23SM90_TMA_LOAD_MULTICASTES1A_vS1B_EENS_8epilogue10collective6detail29Sm90TmaWarpSpecializedAdapterINS1F_15DefaultEpilogueISJ_SK_SK_NS1E_6thread17LinearCombinationISJ_Li1EffLNS1J_9ScaleType4KindE0ELNS_15FloatRoundStyleE2ESJ_EENS1_15EpilogueDefaultEEEEEvvEEEEvNT_6ParamsE,@function
        .size           _ZN7cutlass13device_kernelINS_4gemm6kernel13GemmUniversalIN4cute5tupleIJiiiiEEENS1_10collective13CollectiveMmaINS1_37MainloopSm90TmaGmmaWarpSpecializedFP8ILi3ENS5_IJNS4_1CILi2EEENSA_ILi1EEESC_EEENS1_35KernelTmaWarpSpecializedCooperativeEEENS5_IJNSA_ILi256EEESG_NSA_ILi128EEEEEENS_12float_e5m2_tENS5_IJlSC_lEEESJ_SK_NS4_8TiledMMAINS4_8MMA_AtomIJNS4_4SM904GMMA31MMA_64x256x32_F32E5M2E5M2_SS_TNILNSO_7ScaleInE1ELSQ_1EEEEEENS4_6LayoutISD_NS5_IJSC_NSA_ILi0EEESU_EEEEENS5_IJNS4_10UnderscoreESX_SX_EEEEENS4_13SM90_TMA_LOADENS4_14ComposedLayoutINS4_7SwizzleILi3ELi4ELi3EEENS4_18smem_ptr_flag_bitsILi8EEENST_INS5_IJNSA_ILi8EEESH_EEENS5_IJSH_SC_EEEEEEEvNS4_8identityENS4_23SM90_TMA_LOAD_MULTICASTES1A_vS1B_EENS_8epilogue10collective6detail29Sm90TmaWarpSpecializedAdapterINS1F_15DefaultEpilogueISJ_SK_SK_NS1E_6thread17LinearCombinationISJ_Li1EffLNS1J_9ScaleType4KindE0ELNS_15FloatRoundStyleE2ESJ_EENS1_15EpilogueDefaultEEEEEvvEEEEvNT_6ParamsE,(.L_x_588 - _ZN7cutlass13device_kernelINS_4gemm6kernel13GemmUniversalIN4cute5tupleIJiiiiEEENS1_10collective13CollectiveMmaINS1_37MainloopSm90TmaGmmaWarpSpecializedFP8ILi3ENS5_IJNS4_1CILi2EEENSA_ILi1EEESC_EEENS1_35KernelTmaWarpSpecializedCooperativeEEENS5_IJNSA_ILi256EEESG_NSA_ILi128EEEEEENS_12float_e5m2_tENS5_IJlSC_lEEESJ_SK_NS4_8TiledMMAINS4_8MMA_AtomIJNS4_4SM904GMMA31MMA_64x256x32_F32E5M2E5M2_SS_TNILNSO_7ScaleInE1ELSQ_1EEEEEENS4_6LayoutISD_NS5_IJSC_NSA_ILi0EEESU_EEEEENS5_IJNS4_10UnderscoreESX_SX_EEEEENS4_13SM90_TMA_LOADENS4_14ComposedLayoutINS4_7SwizzleILi3ELi4ELi3EEENS4_18smem_ptr_flag_bitsILi8EEENST_INS5_IJNSA_ILi8EEESH_EEENS5_IJSH_SC_EEEEEEEvNS4_8identityENS4_23SM90_TMA_LOAD_MULTICASTES1A_vS1B_EENS_8epilogue10collective6detail29Sm90TmaWarpSpecializedAdapterINS1F_15DefaultEpilogueISJ_SK_SK_NS1E_6thread17LinearCombinationISJ_Li1EffLNS1J_9ScaleType4KindE0ELNS_15FloatRoundStyleE2ESJ_EENS1_15EpilogueDefaultEEEEEvvEEEEvNT_6ParamsE)
        .other          _ZN7cutlass13device_kernelINS_4gemm6kernel13GemmUniversalIN4cute5tupleIJiiiiEEENS1_10collective13CollectiveMmaINS1_37MainloopSm90TmaGmmaWarpSpecializedFP8ILi3ENS5_IJNS4_1CILi2EEENSA_ILi1EEESC_EEENS1_35KernelTmaWarpSpecializedCooperativeEEENS5_IJNSA_ILi256EEESG_NSA_ILi128EEEEEENS_12float_e5m2_tENS5_IJlSC_lEEESJ_SK_NS4_8TiledMMAINS4_8MMA_AtomIJNS4_4SM904GMMA31MMA_64x256x32_F32E5M2E5M2_SS_TNILNSO_7ScaleInE1ELSQ_1EEEEEENS4_6LayoutISD_NS5_IJSC_NSA_ILi0EEESU_EEEEENS5_IJNS4_10UnderscoreESX_SX_EEEEENS4_13SM90_TMA_LOADENS4_14ComposedLayoutINS4_7SwizzleILi3ELi4ELi3EEENS4_18smem_ptr_flag_bitsILi8EEENST_INS5_IJNSA_ILi8EEESH_EEENS5_IJSH_SC_EEEEEEEvNS4_8identityENS4_23SM90_TMA_LOAD_MULTICASTES1A_vS1B_EENS_8epilogue10collective6detail29Sm90TmaWarpSpecializedAdapterINS1F_15DefaultEpilogueISJ_SK_SK_NS1E_6thread17LinearCombinationISJ_Li1EffLNS1J_9ScaleType4KindE0ELNS_15FloatRoundStyleE2ESJ_EENS1_15EpilogueDefaultEEEEEvvEEEEvNT_6ParamsE,@"STO_CUDA_ENTRY STV_DEFAULT"
_ZN7cutlass13device_kernelINS_4gemm6kernel13GemmUniversalIN4cute5tupleIJiiiiEEENS1_10collective13CollectiveMmaINS1_37MainloopSm90TmaGmmaWarpSpecializedFP8ILi3ENS5_IJNS4_1CILi2EEENSA_ILi1EEESC_EEENS1_35KernelTmaWarpSpecializedCooperativeEEENS5_IJNSA_ILi256EEESG_NSA_ILi128EEEEEENS_12float_e5m2_tENS5_IJlSC_lEEESJ_SK_NS4_8TiledMMAINS4_8MMA_AtomIJNS4_4SM904GMMA31MMA_64x256x32_F32E5M2E5M2_SS_TNILNSO_7ScaleInE1ELSQ_1EEEEEENS4_6LayoutISD_NS5_IJSC_NSA_ILi0EEESU_EEEEENS5_IJNS4_10UnderscoreESX_SX_EEEEENS4_13SM90_TMA_LOADENS4_14ComposedLayoutINS4_7SwizzleILi3ELi4ELi3EEENS4_18smem_ptr_flag_bitsILi8EEENST_INS5_IJNSA_ILi8EEESH_EEENS5_IJSH_SC_EEEEEEEvNS4_8identityENS4_23SM90_TMA_LOAD_MULTICASTES1A_vS1B_EENS_8epilogue10collective6detail29Sm90TmaWarpSpecializedAdapterINS1F_15DefaultEpilogueISJ_SK_SK_NS1E_6thread17LinearCombinationISJ_Li1EffLNS1J_9ScaleType4KindE0ELNS_15FloatRoundStyleE2ESJ_EENS1_15EpilogueDefaultEEEEEvvEEEEvNT_6ParamsE:
[----:B------:R-:W0:Y:S02]  /*0000*/  LDC R1, c[0x0][0x28] ;  /* 0x00000a00ff017b82 */ /* 0x000e240000000800 */
[----:B0-----:R-:W-:Y:S01]  /*0010*/  VIADD R1, R1, 0xfffff338 ;  /* 0xfffff33801017836 */ /* 0x001fe20000000000 */
[----:B------:R-:W0:Y:S01]  /*0020*/  S2R R4, SR_TID.X ;  /* 0x0000000000047919 */ /* 0x000e220000002100 */
[----:B------:R-:W-:Y:S01]  /*0030*/  ELECT P0, URZ, PT ;  /* 0x00000000003f782f */ /* 0x000fe20003800000 */
[----:B------:R-:W-:Y:S01]  /*0040*/  BSSY B0, `(.L_x_0) ;  /* 0x0000015000007945 */ /* 0x000fe20003800000 */
[--C-:B0-----:R-:W-:Y:S02]  /*0050*/  SHF.R.U32.HI R0, RZ, 0x5, R4.reuse ;  /* 0x00000005ff007819 */ /* 0x101fe40000011604 */
[----:B------:R-:W-:-:S03]  /*0060*/  SHF.R.U32.HI R2, RZ, 0x7, R4 ;  /* 0x00000007ff027819 */ /* 0x000fc60000011604 */
[----:B------:R-:W0:Y:S04]  /*0070*/  SHFL.IDX PT, R3, R0, RZ, 0x1f ;  /* 0x00001fff00037589 */ /* 0x000e2800000e0000 */
[----:B------:R-:W1:Y:S01]  /*0080*/  SHFL.IDX PT, R2, R2, RZ, 0x1f ;  /* 0x00001fff02027589 */ /* 0x000e6200000e0000 */
[----:B0-----:R-:W-:Y:S02]  /*0090*/  R2UR UR4, R3 ;  /* 0x00000000030472ca */ /* 0x001fe400000e0000 */
[----:B-1----:R-:W-:-:S11]  /*00a0*/  R2UR UR6, R2 ;  /* 0x00000000020672ca */ /* 0x002fd600000e0000 */
[----:B------:R-:W-:Y:S02]  /*00b0*/  USHF.R.S32.HI UR5, URZ, 0x1f, UR4 ;  /* 0x0000001f3f057899 */ /* 0x000fe40008011404 */
[----:B------:R-:W-:Y:S02]  /*00c0*/  ISETP.NE.OR P0, PT, RZ, UR4, !P0 ;  /* 0x00000004ff007c0c */ /* 0x000fe4000c705670 */
[----:B------:R-:W-:-:S04]  /*00d0*/  ULEA.HI UR5, UR5, UR4, URZ, 0x2 ;  /* 0x0000000405057291 */ /* 0x000fc8000f8f103f */
[----:B------:R-:W-:-:S04]  /*00e0*/  ULOP3.LUT UR5, UR5, 0xfffffffc, URZ, 0xc0, !UPT ;  /* 0xfffffffc05057892 */ /* 0x000fc8000f8ec03f */
[----:B------:R-:W-:-:S03]  /*00f0*/  UIADD3 UR8, UR4, -UR5, URZ ;  /* 0x8000000504087290 */ /* 0x000fc6000fffe03f */
[----:B------:R-:W-:Y:S09]  /*0100*/  @P0 BRA `(.L_x_1) ;  /* 0x0000000000200947 */ /* 0x000ff20003800000 */
[----:B------:R-:W-:Y:S02]  /*0110*/  ULDC.64 UR4, c[0x0][0x198] ;  /* 0x0000660000047ab9 */ /* 0x000fe40000000a00 */
[----:B------:R-:W-:Y:S02]  /*0120*/  UIADD3 UR10, UP0, UR4, 0xf0, URZ ;  /* 0x000000f0040a7890 */ /* 0x000fe4000ff1e03f */
[----:B------:R-:W-:Y:S02]  /*0130*/  UIADD3 UR4, UP1, UR4, 0x1f0, URZ ;  /* 0x000001f004047890 */ /* 0x000fe4000ff3e03f */
[----:B------:R-:W-:Y:S02]  /*0140*/  UIADD3.X UR11, URZ, UR5, URZ, UP0, !UPT ;  /* 0x000000053f0b7290 */ /* 0x000fe400087fe43f */
[----:B------:R-:W-:-:S07]  /*0150*/  UIADD3.X UR5, URZ, UR5, URZ, UP1, !UPT ;  /* 0x000000053f057290 */ /* 0x000fce0008ffe43f */
[----:B------:R0:W-:Y:S02]  /*0160*/  UTMACCTL.PF [UR10] ;  /* 0x000000000a0079b9 */ /* 0x0001e40008040000 */
[----:B------:R0:W-:Y:S02]  /*0170*/  UTMACCTL.PF [UR4] ;  /* 0x00000000040079b9 */ /* 0x0001e40008040000 */
[----:B0-----:R-:W-:Y:S01]  /*0180*/  NOP ;  /* 0x0000000000007918 */ /* 0x001fe20000000000 */
.L_x_1:
[----:B------:R-:W-:Y:S05]  /*0190*/  BSYNC B0 ;  /* 0x0000000000007941 */ /* 0x000fea0003800000 */
.L_x_0:
[----:B------:R-:W0:Y:S01]  /*01a0*/  SHFL.IDX PT, R3, R0, RZ, 0x1f ;  /* 0x00001fff00037589 */ /* 0x000e2200000e0000 */
[----:B------:R-:W-:Y:S01]  /*01b0*/  UISETP.NE.AND UP0, UPT, UR8, 0x3, UPT ;  /* 0x000000030800788c */ /* 0x000fe2000bf05270 */
[----:B------:R-:W-:Y:S01]  /*01c0*/  ISETP.NE.AND P1, PT, RZ, UR6, PT ;  /* 0x00000006ff007c0c */ /* 0x000fe2000bf25270 */
[----:B------:R-:W-:Y:S02]  /*01d0*/  UIADD3 UR10, UR6, -0x1, URZ ;  /* 0xffffffff060a7890 */ /* 0x000fe4000fffe03f */
[----:B------:R-:W-:Y:S02]  /*01e0*/  UISETP.EQ.OR UP0, UPT, UR8, URZ, !UP0 ;  /* 0x0000003f0800728c */ /* 0x000fe4000c702670 */
[----:B------:R-:W-:Y:S02]  /*01f0*/  UISETP.GE.U32.AND UP1, UPT, UR10, 0x2, UPT ;  /* 0x000000020a00788c */ /* 0x000fe4000bf26070 */
[----:B------:R-:W-:-:S04]  /*0200*/  UISETP.EQ.AND UP0, UPT, UR6, URZ, UP0 ;  /* 0x0000003f0600728c */ /* 0x000fc80008702270 */
[----:B------:R-:W-:-:S04]  /*0210*/  USEL UR13, URZ, 0x1, !UP0 ;  /* 0x000000013f0d7887 */ /* 0x000fc8000c000000 */
[----:B------:R-:W-:Y:S01]  /*0220*/  USEL UR13, UR13, 0x2, UP1 ;  /* 0x000000020d0d7887 */ /* 0x000fe20008800000 */
[----:B0-----:R-:W-:-:S13]  /*0230*/  ISETP.NE.AND P0, PT, R3, RZ, PT ;  /* 0x000000ff0300720c */ /* 0x001fda0003f05270 */
[----:B------:R-:W-:Y:S05]  /*0240*/  @P0 BRA `(.L_x_2) ;  /* 0x0000000000500947 */ /* 0x000fea0003800000 */
[----:B------:R-:W0:Y:S01]  /*0250*/  S2UR UR9, SR_CgaCtaId ;  /* 0x00000000000979c3 */ /* 0x000e220000008800 */
[----:B------:R-:W-:Y:S01]  /*0260*/  UMOV UR4, 0x400 ;  /* 0x0000040000047882 */ /* 0x000fe20000000000 */
[----:B------:R-:W-:Y:S01]  /*0270*/  UMOV UR5, 0x1 ;  /* 0x0000000100057882 */ /* 0x000fe20000000000 */
[----:B------:R-:W-:Y:S01]  /*0280*/  UMOV UR6, 0x4 ;  /* 0x0000000400067882 */ /* 0x000fe20000000000 */
[----:B------:R-:W-:Y:S01]  /*0290*/  ELECT P0, URZ, PT ;  /* 0x00000000003f782f */ /* 0x000fe20003800000 */
[----:B------:R-:W-:-:S04]  /*02a0*/  UIADD3 UR6, -UR6, 0x100000, URZ ;  /* 0x0010000006067890 */ /* 0x000fc8000fffe13f */
[----:B------:R-:W-:Y:S02]  /*02b0*/  USHF.L.U32 UR7, UR6, 0xb, URZ ;  /* 0x0000000b06077899 */ /* 0x000fe4000800063f */
[----:B------:R-:W-:Y:S02]  /*02c0*/  USHF.L.U32 UR6, UR6, 0x1, URZ ;  /* 0x0000000106067899 */ /* 0x000fe4000800063f */
[----:B0-----:R-:W-:Y:S02]  /*02d0*/  ULEA UR9, UR9, UR4, 0x18 ;  /* 0x0000000409097291 */ /* 0x001fe4000f8ec03f */
[----:B------:R-:W-:-:S04]  /*02e0*/  UIADD3 UR4, -UR5, 0x100000, URZ ;  /* 0x0010000005047890 */ /* 0x000fc8000fffe13f */
[----:B------:R-:W-:Y:S02]  /*02f0*/  USHF.L.U32 UR5, UR4, 0xb, URZ ;  /* 0x0000000b04057899 */ /* 0x000fe4000800063f */
[----:B------:R-:W-:Y:S01]  /*0300*/  USHF.L.U32 UR4, UR4, 0x1, URZ ;  /* 0x0000000104047899 */ /* 0x000fe2000800063f */
[----:B------:R-:W0:Y:S11]  /*0310*/  FENCE.VIEW.ASYNC.S ;  /* 0x00000000000073c6 */ /* 0x000e360000000000 */
[----:B0-----:R0:W1:Y:S01]  /*0320*/  SYNCS.EXCH.64 URZ, [UR9], UR4 ;  /* 0x00000004093f75b2 */ /* 0x0010620008000100 */
[----:B------:R0:W2:Y:S01]  /*0330*/  SYNCS.EXCH.64 URZ, [UR9+0x18], UR6 ;  /* 0x00001806093f75b2 */ /* 0x0000a20008000100 */
[----:B------:R0:W3:Y:S01]  /*0340*/  SYNCS.EXCH.64 URZ, [UR9+0x8], UR4 ;  /* 0x00000804093f75b2 */ /* 0x0000e20008000100 */
[----:B------:R0:W4:Y:S01]  /*0350*/  SYNCS.EXCH.64 URZ, [UR9+0x20], UR6 ;  /* 0x00002006093f75b2 */ /* 0x0001220008000100 */
[----:B------:R0:W0:Y:S01]  /*0360*/  SYNCS.EXCH.64 URZ, [UR9+0x10], UR4 ;  /* 0x00001004093f75b2 */ /* 0x0000220008000100 */
[----:B------:R0:W0:Y:S01]  /*0370*/  SYNCS.EXCH.64 URZ, [UR9+0x28], UR6 ;  /* 0x00002806093f75b2 */ /* 0x0000220008000100 */
[----:B------:R-:W-:Y:S01]  /*0380*/  NOP ;  /* 0x0000000000007918 */ /* 0x000fe20000000000 */
.L_x_2:
[----:B------:R-:W-:Y:S01]  /*0390*/  SHF.R.S32.HI R2, RZ, 0x1f, R4 ;  /* 0x0000001fff027819 */ /* 0x000fe20000011404 */
[----:B------:R-:W5:Y:S01]  /*03a0*/  SHFL.IDX PT, R0, R0, RZ, 0x1f ;  /* 0x00001fff00007589 */ /* 0x000f6200000e0000 */
[----:B0-----:R-:W0:Y:S01]  /*03b0*/  S2UR UR9, SR_CTAID.X ;  /* 0x00000000000979c3 */ /* 0x001e220000002500 */
[----:B------:R-:W-:Y:S02]  /*03c0*/  ELECT P0, URZ, PT ;  /* 0x00000000003f782f */ /* 0x000fe40003800000 */
[----:B------:R-:W-:Y:S01]  /*03d0*/  LEA.HI R2, R2, R4, RZ, 0x7 ;  /* 0x0000000402027211 */ /* 0x000fe200078f38ff */
[----:B------:R-:W-:Y:S01]  /*03e0*/  ULDC UR4, c[0x0][0x150] ;  /* 0x0000540000047ab9 */ /* 0x000fe20000000800 */
[----:B------:R-:W-:Y:S01]  /*03f0*/  SHF.R.S32.HI R6, RZ, 0x1f, R3 ;  /* 0x0000001fff067819 */ /* 0x000fe20000011403 */
[----:B------:R-:W-:Y:S01]  /*0400*/  NOP ;  /* 0x0000000000007918 */ /* 0x000fe20000000000 */
[----:B------:R-:W-:Y:S01]  /*0410*/  LOP3.LUT R2, R2, 0xffffff80, RZ, 0xc0, !PT ;  /* 0xffffff8002027812 */ /* 0x000fe200078ec0ff */
[----:B------:R-:W-:Y:S01]  /*0420*/  NOP ;  /* 0x0000000000007918 */ /* 0x000fe20000000000 */
[----:B------:R-:W-:Y:S01]  /*0430*/  LEA.HI R6, R6, R3, RZ, 0x2 ;  /* 0x0000000306067211 */ /* 0x000fe200078f10ff */
[----:B------:R-:W1:Y:S02]  /*0440*/  LDC R8, c[0x0][0x144] ;  /* 0x00005100ff087b82 */ /* 0x000e640000000800 */
[----:B------:R-:W-:Y:S01]  /*0450*/  IMAD.IADD R4, R4, 0x1, -R2 ;  /* 0x0000000104047824 */ /* 0x000fe200078e0a02 */
[----:B------:R-:W-:Y:S01]  /*0460*/  LOP3.LUT R6, R6, 0x3ffffffc, RZ, 0xc0, !PT ;  /* 0x3ffffffc06067812 */ /* 0x000fe200078ec0ff */
[----:B------:R-:W2:Y:S03]  /*0470*/  S2R R2, SR_CTAID.Y ;  /* 0x0000000000027919 */ /* 0x000ea60000002600 */
[----:B------:R-:W-:Y:S01]  /*0480*/  SHF.R.S32.HI R5, RZ, 0x1f, R4 ;  /* 0x0000001fff057819 */ /* 0x000fe20000011404 */
[----:B------:R-:W-:Y:S01]  /*0490*/  IMAD.IADD R6, R3, 0x1, -R6 ;  /* 0x0000000103067824 */ /* 0x000fe200078e0a06 */
[----:B------:R-:W3:Y:S02]  /*04a0*/  LDC R13, c[0x0][0x148] ;  /* 0x00005200ff0d7b82 */ /* 0x000ee40000000800 */
[----:B------:R-:W-:-:S02]  /*04b0*/  LEA.HI R5, R5, R4, RZ, 0x3 ;  /* 0x0000000405057211 */ /* 0x000fc400078f18ff */
[----:B-----5:R-:W-:Y:S02]  /*04c0*/  ISETP.NE.OR P0, PT, R0, RZ, !P0 ;  /* 0x000000ff0000720c */ /* 0x020fe40004705670 */
[--C-:B------:R-:W-:Y:S02]  /*04d0*/  SHF.R.S32.HI R0, RZ, 0x3, R5.reuse ;  /* 0x00000003ff007819 */ /* 0x100fe40000011405 */
[----:B------:R-:W-:Y:S02]  /*04e0*/  SHF.R.S32.HI R5, RZ, 0x1f, R5 ;  /* 0x0000001fff057819 */ /* 0x000fe40000011405 */
[----:B0-----:R-:W-:Y:S02]  /*04f0*/  I2FP.F32.U32 R7, UR9 ;  /* 0x0000000900077c45 */ /* 0x001fe40008201000 */
[----:B------:R-:W-:-:S03]  /*0500*/  LEA.HI R5, R5, R0, RZ, 0x2 ;  /* 0x0000000005057211 */ /* 0x000fc600078f10ff */
[----:B------:R-:W-:Y:S01]  /*0510*/  FMUL R7, R7, UR4 ;  /* 0x0000000407077c20 */ /* 0x000fe20008400000 */
[----:B------:R-:W-:Y:S01]  /*0520*/  LOP3.LUT R5, R5, 0xfffffffc, RZ, 0xc0, !PT ;  /* 0xfffffffc05057812 */ /* 0x000fe200078ec0ff */
[----:B------:R-:W-:Y:S01]  /*0530*/  VOTEU.ALL UP0, P0 ;  /* 0x00000000003f7886 */ /* 0x000fe20000000000 */
[----:B------:R-:W-:Y:S01]  /*0540*/  ULDC UR4, c[0x0][0x154] ;  /* 0x0000550000047ab9 */ /* 0x000fe20000000800 */
[----:B------:R-:W-:Y:S02]  /*0550*/  VOTEU.ALL UP1, P0 ;  /* 0x00000000003f7886 */ /* 0x000fe40000020000 */
[----:B------:R-:W0:Y:S01]  /*0560*/  F2I.U32.TRUNC.NTZ R7, R7 ;  /* 0x0000000700077305 */ /* 0x000e22000020f000 */
[----:B------:R-:W-:Y:S01]  /*0570*/  IMAD.IADD R5, R0, 0x1, -R5 ;  /* 0x0000000100057824 */ /* 0x000fe200078e0a05 */
[----:B------:R-:W5:Y:S01]  /*0580*/  @!UP0 S2UR UR7, SR_CgaCtaId ;  /* 0x00000000000789c3 */ /* 0x000f620000008800 */
[----:B------:R-:W-:Y:S02]  /*0590*/  @!UP0 UMOV UR6, 0x400 ;  /* 0x0000040000068882 */ /* 0x000fe40000000000 */
[----:B------:R-:W-:Y:S01]  /*05a0*/  IMAD R5, R6, 0x4, R5 ;  /* 0x0000000406057824 */ /* 0x000fe200078e0205 */
[----:B--2---:R-:W-:-:S04]  /*05b0*/  I2FP.F32.U32 R6, R2 ;  /* 0x0000000200067245 */ /* 0x004fc80000201000 */
[----:B------:R-:W-:Y:S01]  /*05c0*/  LEA.HI R0, R5, R5, RZ, 0x1 ;  /* 0x0000000505007211 */ /* 0x000fe200078f08ff */
[----:B------:R-:W-:Y:S01]  /*05d0*/  FMUL R6, R6, UR4 ;  /* 0x0000000406067c20 */ /* 0x000fe20008400000 */
[----:B------:R-:W-:Y:S02]  /*05e0*/  UMOV UR4, 0x20 ;  /* 0x0000002000047882 */ /* 0x000fe40000000000 */
[----:B------:R-:W-:Y:S01]  /*05f0*/  LOP3.LUT R0, R0, 0xfffffffe, RZ, 0xc0, !PT ;  /* 0xfffffffe00007812 */ /* 0x000fe200078ec0ff */
[----:B0-----:R-:W-:Y:S01]  /*0600*/  IMAD.MOV R11, RZ, RZ, -R7 ;  /* 0x000000ffff0b7224 */ /* 0x001fe200078e0a07 */
[----:B------:R-:W-:-:S04]  /*0610*/  @!UP0 UIADD3 UR4, -UR4, 0x100000, URZ ;  /* 0x0010000004048890 */ /* 0x000fc8000fffe13f */
[----:B------:R-:W-:Y:S02]  /*0620*/  @!UP0 USHF.L.U32 UR5, UR4, 0xb, URZ ;  /* 0x0000000b04058899 */ /* 0x000fe4000800063f */
[----:B------:R-:W-:Y:S01]  /*0630*/  @!UP0 USHF.L.U32 UR4, UR4, 0x1, URZ ;  /* 0x0000000104048899 */ /* 0x000fe2000800063f */
[----:B------:R-:W0:Y:S01]  /*0640*/  F2I.U32.TRUNC.NTZ R6, R6 ;  /* 0x0000000600067305 */ /* 0x000e22000020f000 */
[----:B------:R-:W2:Y:S01]  /*0650*/  LDC R7, c[0x0][0x140] ;  /* 0x00005000ff077b82 */ /* 0x000ea20000000800 */
[----:B-1----:R-:W-:Y:S02]  /*0660*/  IMAD R11, R8, R11, UR9 ;  /* 0x00000009080b7e24 */ /* 0x002fe4000f8e020b */
[----:B------:R-:W-:-:S05]  /*0670*/  IMAD.IADD R0, R5, 0x1, -R0 ;  /* 0x0000000105007824 */ /* 0x000fca00078e0a00 */
[----:B------:R-:W-:Y:S01]  /*0680*/  ISETP.NE.AND P2, PT, R0, R11, PT ;  /* 0x0000000b0000720c */ /* 0x000fe20003f45270 */
[C---:B------:R-:W-:Y:S01]  /*0690*/  IMAD.SHL.U32 R0, R5.reuse, 0x4, RZ ;  /* 0x0000000405007824 */ /* 0x040fe200078e00ff */
[----:B-----5:R-:W-:Y:S01]  /*06a0*/  @!UP0 ULEA UR6, UR7, UR6, 0x18 ;  /* 0x0000000607068291 */ /* 0x020fe2000f8ec03f */
[----:B------:R-:W-:Y:S01]  /*06b0*/  VOTEU.ALL UP0, P0 ;  /* 0x00000000003f7886 */ /* 0x000fe20000000000 */
[----:B------:R-:W-:Y:S01]  /*06c0*/  LOP3.LUT P0, RZ, R4, 0x7, RZ, 0xc0, !PT ;  /* 0x0000000704ff7812 */ /* 0x000fe2000780c0ff */
[----:B0-----:R-:W-:Y:S01]  /*06d0*/  IMAD.MOV R12, RZ, RZ, -R6 ;  /* 0x000000ffff0c7224 */ /* 0x001fe200078e0a06 */
[----:B------:R-:W-:-:S03]  /*06e0*/  LOP3.LUT R9, R5, 0xc, R0, 0x78, !PT ;  /* 0x0000000c05097812 */ /* 0x000fc600078e7800 */
[----:B---3--:R-:W-:Y:S01]  /*06f0*/  IMAD R5, R13, R12, R2 ;  /* 0x0000000c0d057224 */ /* 0x008fe200078e0202 */
[C---:B------:R-:W-:Y:S01]  /*0700*/  ISETP.LT.U32.AND P0, PT, R9.reuse, 0x2, !P0 ;  /* 0x000000020900780c */ /* 0x040fe20004701070 */
[----:B------:R0:W-:Y:S02]  /*0710*/  STL [R1+0x454], R9 ;  /* 0x0004540901007387 */ /* 0x0001e40000100800 */
[----:B------:R-:W-:Y:S02]  /*0720*/  @P2 LEA.HI R0, R9, R9, RZ, 0x1 ;  /* 0x0000000909002211 */ /* 0x000fe400078f08ff */
[----:B------:R-:W1:Y:S02]  /*0730*/  FENCE.VIEW.ASYNC.S ;  /* 0x00000000000073c6 */ /* 0x000e640000000000 */
[----:B-1----:R0:W1:Y:S01]  /*0740*/  @!UP0 SYNCS.EXCH.64 URZ, [UR6+0x40], UR4 ;  /* 0x00004004063f85b2 */ /* 0x0020620008000100 */
[----:B--2---:R-:W-:Y:S02]  /*0750*/  ISETP.EQ.U32.AND P5, PT, R7, 0x1, PT ;  /* 0x000000010700780c */ /* 0x004fe40003fa2070 */
[----:B------:R-:W-:-:S04]  /*0760*/  @P2 SHF.R.S32.HI R0, RZ, 0x1, R0 ;  /* 0x00000001ff002819 */ /* 0x000fc80000011400 */
[----:B------:R-:W-:Y:S01]  /*0770*/  @P2 ISETP.NE.AND P3, PT, R0, R5, PT ;  /* 0x000000050000220c */ /* 0x000fe20003f65270 */
[----:B------:R-:W-:Y:S01]  /*0780*/  IMAD.MOV.U32 R0, RZ, RZ, 0x1 ;  /* 0x00000001ff007424 */ /* 0x000fe200078e00ff */
[----:B------:R-:W-:Y:S02]  /*0790*/  SEL R5, RZ, 0x1, !P0 ;  /* 0x00000001ff057807 */ /* 0x000fe40004000000 */
[----:B------:R-:W-:-:S04]  /*07a0*/  @P2 SEL R0, RZ, 0x1, P3 ;  /* 0x00000001ff002807 */ /* 0x000fc80001800000 */
[----:B------:R-:W-:Y:S01]  /*07b0*/  LOP3.LUT R0, R0, R5, RZ, 0xc0, !PT ;  /* 0x0000000500007212 */ /* 0x000fe200078ec0ff */
[----:B------:R0:W2:Y:S01]  /*07c0*/  @!UP1 SYNCS.EXCH.64 URZ, [UR6+0x48], UR4 ;  /* 0x00004804063f95b2 */ /* 0x0000a20008000100 */
[----:B------:R-:W-:-:S03]  /*07d0*/  NOP ;  /* 0x0000000000007918 */ /* 0x000fc60000000000 */
[----:B------:R0:W-:Y:S01]  /*07e0*/  STL [R1+0x450], R0 ;  /* 0x0004500001007387 */ /* 0x0001e20000100800 */
[----:B-1----:R-:W-:Y:S05]  /*07f0*/  @!P5 BRA `(.L_x_3) ;  /* 0x000000000008d947 */ /* 0x002fea0003800000 */
[----:B--2-4-:R-:W-:Y:S01]  /*0800*/  UCGABAR_ARV ;  /* 0x00000000000079c7 */ /* 0x014fe20008000000 */
[----:B------:R-:W-:Y:S05]  /*0810*/  BRA `(.L_x_4) ;  /* 0x0000000000047947 */ /* 0x000fea0003800000 */
.L_x_3:
[----:B--2-4-:R-:W-:Y:S01]  /*0820*/  NOP ;  /* 0x0000000000007918 */ /* 0x014fe20000000000 */
.L_x_4:
[----:B0-----:R-:W0:Y:S01]  /*0830*/  LDC R0, c[0x0][0x65c] ;  /* 0x00019700ff007b82 */ /* 0x001e220000000800 */
[----:B------:R-:W-:Y:S02]  /*0840*/  IMAD.U32 R4, RZ, RZ, UR9 ;  /* 0x00000009ff047e24 */ /* 0x000fe4000f8e00ff */
[----:B------:R-:W-:Y:S01]  /*0850*/  IMAD.MOV.U32 R5, RZ, RZ, RZ ;  /* 0x000000ffff057224 */ /* 0x000fe200078e00ff */
[----:B0-----:R-:W-:-:S13]  /*0860*/  ISETP.NE.AND P4, PT, R0, 0x1, PT ;  /* 0x000000010000780c */ /* 0x001fda0003f85270 */
[----:B------:R-:W0:Y:S01]  /*0870*/  @P4 LDC R7, c[0x0][0x10] ;  /* 0x00000400ff074b82 */ /* 0x000e220000000800 */
[----:B------:R-:W-:Y:S02]  /*0880*/  @P4 IMAD.MOV.U32 R3, RZ, RZ, RZ ;  /* 0x000000ffff034224 */ /* 0x000fe400078e00ff */
[----:B------:R-:W-:-:S05]  /*0890*/  @P4 IMAD.MOV.U32 R15, RZ, RZ, RZ ;  /* 0x000000ffff0f4224 */ /* 0x000fca00078e00ff */
[----:B------:R-:W1:Y:S01]  /*08a0*/  @!P4 LDC R9, c[0x0][0xc] ;  /* 0x00000300ff09cb82 */ /* 0x000e620000000800 */
[----:B0-----:R-:W-:-:S04]  /*08b0*/  @P4 IMAD.WIDE.U32 R6, R7, UR9, R2 ;  /* 0x0000000907064c25 */ /* 0x001fc8000f8e0002 */
[----:B------:R-:W-:Y:S02]  /*08c0*/  @P4 IMAD.MOV.U32 R8, RZ, RZ, R6 ;  /* 0x000000ffff084224 */ /* 0x000fe400078e0006 */
[----:B------:R-:W-:Y:S02]  /*08d0*/  @P4 IMAD.IADD R16, R7, 0x1, R15 ;  /* 0x0000000107104824 */ /* 0x000fe400078e020f */
[----:B-1----:R-:W-:-:S04]  /*08e0*/  @!P4 IMAD.WIDE.U32 R4, R2, R9, R4 ;  /* 0x000000090204c225 */ /* 0x002fc800078e0004 */
[----:B------:R-:W-:Y:S02]  /*08f0*/  @!P4 IMAD.MOV.U32 R8, RZ, RZ, R4 ;  /* 0x000000ffff08c224 */ /* 0x000fe400078e0004 */
[----:B------:R-:W-:-:S03]  /*0900*/  @!P4 IMAD.MOV.U32 R16, RZ, RZ, R5 ;  /* 0x000000ffff10c224 */ /* 0x000fc600078e0005 */
[----:B------:R0:W-:Y:S04]  /*0910*/  STL [R1+0x45c], R8 ;  /* 0x00045c0801007387 */ /* 0x0001e80000100800 */
[----:B------:R0:W-:Y:S01]  /*0920*/  STL [R1+0x458], R16 ;  /* 0x0004581001007387 */ /* 0x0001e20000100800 */
[----:B------:R-:W-:Y:S05]  /*0930*/  @!P5 BRA `(.L_x_5) ;  /* 0x00000000000cd947 */ /* 0x000fea0003800000 */
[----:B------:R-:W-:Y:S01]  /*0940*/  UCGABAR_WAIT ;  /* 0x0000000000007dc7 */ /* 0x000fe20008000000 */
[----:B------:R-:W-:Y:S01]  /*0950*/  CCTL.IVALL ;  /* 0x00000000ff00798f */ /* 0x000fe20002000000 */
[----:B------:R-:W-:Y:S05]  /*0960*/  BRA `(.L_x_6) ;  /* 0x0000000000047947 */ /* 0x000fea0003800000 */
.L_x_5:
[----:B------:R-:W-:Y:S06]  /*0970*/  BAR.SYNC.DEFER_BLOCKING 0x0 ;  /* 0x0000000000007b1d */ /* 0x000fec0000010000 */
.L_x_6:
[----:B------:R-:W-:Y:S05]  /*0980*/  @!P1 BRA `(.L_x_7) ;  /* 0x0000027c000c9947 */ /* 0x000fea0003800000 */
[----:B------:R-:W-:-:S06]  /*0990*/  UISETP.GT.U32.AND UP0, UPT, UR10, 0x1, UPT ;  /* 0x000000010a00788c */ /* 0x000fcc000bf04070 */
[----:B------:R-:W-:-:S13]  /*09a0*/  PLOP3.LUT P0, PT, PT, PT, UP0, 0x80, 0x0 ;  /* 0x000000000000781c */ /* 0x000fda0003f0f008 */
[----:B------:R-:W-:Y:S05]  /*09b0*/  @P0 EXIT ;  /* 0x000000000000094d */ /* 0x000fea0003800000 */
[----:B------:R-:W-:Y:S01]  /*09c0*/  IMAD.MOV.U32 R5, RZ, RZ, -0x1 ;  /* 0xffffffffff057424 */ /* 0x000fe200078e00ff */
[----:B------:R-:W-:Y:S01]  /*09d0*/  ULDC.64 UR4, c[0x0][0x650] ;  /* 0x0001940000047ab9 */ /* 0x000fe20000000a00 */
[----:B------:R-:W-:Y:S01]  /*09e0*/  IMAD.MOV.U32 R4, RZ, RZ, -0x1 ;  /* 0xffffffffff047424 */ /* 0x000fe200078e00ff */
[----:B------:R-:W-:Y:S01]  /*09f0*/  ISETP.GE.U32.AND P0, PT, R8, UR4, PT ;  /* 0x0000000408007c0c */ /* 0x000fe2000bf06070 */
[----:B------:R-:W-:Y:S01]  /*0a00*/  UMOV UR9, 0xffffffff ;  /* 0xffffffff00097882 */ /* 0x000fe20000000000 */
[----:B------:R1:W-:Y:S01]  /*0a10*/  STL [R1+0x464], R5 ;  /* 0x0004640501007387 */ /* 0x0003e20000100800 */
[----:B------:R-:W-:Y:S02]  /*0a20*/  PRMT R0, RZ, 0x7610, R0 ;  /* 0x00007610ff007816 */ /* 0x000fe40000000000 */
[----:B------:R-:W-:Y:S01]  /*0a30*/  ISETP.GE.U32.AND.EX P0, PT, R16, UR5, PT, P0 ;  /* 0x0000000510007c0c */ /* 0x000fe2000bf06100 */
[----:B------:R1:W-:-:S12]  /*0a40*/  STL [R1+0x460], R4 ;  /* 0x0004600401007387 */ /* 0x0003d80000100800 */
[----:B-1----:R-:W-:Y:S05]  /*0a50*/  @P0 BRA `(.L_x_8) ;  /* 0x00000004003c0947 */ /* 0x002fea0003800000 */
[----:B------:R-:W-:Y:S01]  /*0a60*/  ULDC.64 UR14, c[0x0][0x628] ;  /* 0x00018a00000e7ab9 */ /* 0x000fe20000000a00 */
[----:B------:R-:W1:Y:S01]  /*0a70*/  LDC.64 R6, c[0x0][0x620] ;  /* 0x00018800ff067b82 */ /* 0x000e620000000a00 */
[----:B------:R-:W-:Y:S01]  /*0a80*/  ISETP.NE.U32.AND P0, PT, RZ, UR14, PT ;  /* 0x0000000eff007c0c */ /* 0x000fe2000bf05070 */
[----:B------:R-:W-:Y:S01]  /*0a90*/  ULDC UR11, c[0x0][0x630] ;  /* 0x00018c00000b7ab9 */ /* 0x000fe20000000800 */
[----:B------:R-:W-:Y:S02]  /*0aa0*/  R2UR UR4, R8 ;  /* 0x00000000080472ca */ /* 0x000fe400000e0000 */
[----:B------:R-:W-:Y:S02]  /*0ab0*/  ISETP.NE.AND.EX P0, PT, RZ, UR15, PT, P0 ;  /* 0x0000000fff007c0c */ /* 0x000fe4000bf05300 */
[----:B------:R-:W-:-:S11]  /*0ac0*/  R2UR UR5, R16 ;  /* 0x00000000100572ca */ /* 0x000fd600000e0000 */
[----:B------:R-:W-:Y:S05]  /*0ad0*/  @!P0 BRA `(.L_x_9) ;  /* 0x0000000000308947 */ /* 0x000fea0003800000 */
[----:B------:R-:W-:Y:S01]  /*0ae0*/  R2UR UR4, R8 ;  /* 0x00000000080472ca */ /* 0x000fe200000e0000 */
[----:B------:R-:W-:Y:S01]  /*0af0*/  ULDC UR8, c[0x0][0x634] ;  /* 0x00018d0000087ab9 */ /* 0x000fe20000000800 */
[----:B------:R-:W-:-:S11]  /*0b00*/  R2UR UR10, R16 ;  /* 0x00000000100a72ca */ /* 0x000fd600000e0000 */
[----:B------:R-:W-:-:S04]  /*0b10*/  UIADD3 UR8, UP0, UR4, UR8, URZ ;  /* 0x0000000804087290 */ /* 0x000fc8000ff1e03f */
[----:B------:R-:W-:-:S04]  /*0b20*/  UIADD3.X UR10, URZ, UR10, URZ, UP0, !UPT ;  /* 0x0000000a3f0a7290 */ /* 0x000fc800087fe43f */
[----:B------:R-:W-:-:S04]  /*0b30*/  UIMAD.WIDE.U32 UR4, UR10, UR14, URZ ;  /* 0x0000000e0a0472a5 */ /* 0x000fc8000f8e003f */
[----:B------:R-:W-:Y:S02]  /*0b40*/  UIMAD.WIDE.U32 UR6, UP0, UR8, UR15, UR4 ;  /* 0x0000000f080672a5 */ /* 0x000fe4000f800004 */
[----:B------:R-:W-:Y:S02]  /*0b50*/  UIMAD.WIDE.U32 UR4, UR8, UR14, URZ ;  /* 0x0000000e080472a5 */ /* 0x000fe4000f8e003f */
[----:B------:R-:W-:Y:S02]  /*0b60*/  UIADD3.X UR9, URZ, URZ, URZ, UP0, !UPT ;  /* 0x0000003f3f097290 */ /* 0x000fe400087fe43f */
[----:B------:R-:W-:Y:S01]  /*0b70*/  UIADD3 URZ, UP0, UR5, UR6, URZ ;  /* 0x00000006053f7290 */ /* 0x000fe2000ff1e03f */
[----:B------:R-:W-:-:S03]  /*0b80*/  UMOV UR8, UR7 ;  /* 0x0000000700087c82 */ /* 0x000fc60008000000 */
[----:B------:R-:W-:-:S12]  /*0b90*/  UIMAD.WIDE.U32.X UR4, UR10, UR15, UR8, UP0 ;  /* 0x0000000f0a0472a5 */ /* 0x000fd800080e0408 */
.L_x_9:
[----:B------:R-:W-:Y:S01]  /*0ba0*/  USHF.R.U64 UR9, UR4, UR11, UR5 ;  /* 0x0000000b04097299 */ /* 0x000fe20008001205 */
[----:B------:R-:W2:Y:S01]  /*0bb0*/  LDC.64 R20, c[0x0][0x640] ;  /* 0x00019000ff147b82 */ /* 0x000ea20000000a00 */
[----:B------:R-:W-:Y:S01]  /*0bc0*/  USHF.R.U32.HI UR4, URZ, UR11, UR5 ;  /* 0x0000000b3f047299 */ /* 0x000fe20008011605 */
[----:B------:R-:W-:Y:S02]  /*0bd0*/  IMAD.MOV.U32 R4, RZ, RZ, R8 ;  /* 0x000000ffff047224 */ /* 0x000fe400078e0008 */
[----:B------:R-:W-:Y:S01]  /*0be0*/  IMAD R12, R13, R12, R2 ;  /* 0x0000000c0d0c7224 */ /* 0x000fe200078e0202 */
[----:B------:R-:W-:Y:S01]  /*0bf0*/  IADD3 R3, P0, RZ, -UR9, RZ ;  /* 0x80000009ff037c10 */ /* 0x000fe2000ff1e0ff */
[----:B------:R-:W-:Y:S02]  /*0c00*/  IMAD.MOV.U32 R13, RZ, RZ, 0x1 ;  /* 0x00000001ff0d7424 */ /* 0x000fe400078e00ff */
[----:B------:R-:W3:Y:S02]  /*0c10*/  LDC R10, c[0x0][0x618] ;  /* 0x00018600ff0a7b82 */ /* 0x000ee40000000800 */
[----:B------:R-:W-:-:S04]  /*0c20*/  IMAD.X R5, RZ, RZ, ~UR4, P0 ;  /* 0x80000004ff057e24 */ /* 0x000fc800080e06ff */
[-C--:B-1----:R-:W-:Y:S02]  /*0c30*/  IMAD R0, R5, R6.reuse, RZ ;  /* 0x0000000605007224 */ /* 0x082fe400078e02ff */
[----:B------:R-:W1:Y:S01]  /*0c40*/  LDC R14, c[0x0][0x608] ;  /* 0x00018200ff0e7b82 */ /* 0x000e620000000800 */
[----:B------:R-:W-:Y:S02]  /*0c50*/  IMAD.MOV.U32 R5, RZ, RZ, R16 ;  /* 0x000000ffff057224 */ /* 0x000fe400078e0010 */
[----:B------:R-:W-:-:S05]  /*0c60*/  IMAD.WIDE.U32 R4, R3, R6, R4 ;  /* 0x0000000603047225 */ /* 0x000fca00078e0004 */
[----:B------:R-:W4:Y:S01]  /*0c70*/  LDC R18, c[0x0][0x658] ;  /* 0x00019600ff127b82 */ /* 0x000f220000000800 */
[----:B------:R-:W-:Y:S01]  /*0c80*/  IMAD R3, R3, R7, R0 ;  /* 0x0000000703037224 */ /* 0x000fe200078e0200 */
[----:B--2---:R-:W-:-:S03]  /*0c90*/  ISETP.NE.U32.AND P0, PT, R20, RZ, PT ;  /* 0x000000ff1400720c */ /* 0x004fc60003f05070 */
[----:B------:R-:W-:Y:S01]  /*0ca0*/  IMAD.IADD R3, R5, 0x1, R3 ;  /* 0x0000000105037824 */ /* 0x000fe200078e0203 */
[----:B------:R-:W-:Y:S01]  /*0cb0*/  ISETP.NE.AND.EX P0, PT, R21, RZ, PT, P0 ;  /* 0x000000ff1500720c */ /* 0x000fe20003f05300 */
[----:B------:R-:W-:Y:S01]  /*0cc0*/  IMAD.MOV.U32 R5, RZ, RZ, -0x1 ;  /* 0xffffffffff057424 */ /* 0x000fe200078e00ff */
[----:B0-----:R-:W0:Y:S02]  /*0cd0*/  LDC R16, c[0x0][0x600] ;  /* 0x00018000ff107b82 */ /* 0x001e240000000800 */
[-CC-:B---3--:R-:W-:Y:S02]  /*0ce0*/  SHF.R.U64 R8, R4, R10.reuse, R3.reuse ;  /* 0x0000000a04087219 */ /* 0x188fe40000001203 */
[----:B------:R-:W-:-:S04]  /*0cf0*/  SHF.R.U32.HI R3, RZ, R10, R3 ;  /* 0x0000000aff037219 */ /* 0x000fc80000011603 */
[----:B------:R-:W2:Y:S01]  /*0d00*/  LDC R15, c[0x0][0x648] ;  /* 0x00019200ff0f7b82 */ /* 0x000ea20000000800 */
[-CC-:B-1----:R-:W-:Y:S02]  /*0d10*/  SHF.R.U64 R23, R8, R14.reuse, R3.reuse ;  /* 0x0000000e08177219 */ /* 0x182fe40000001203 */
[----:B------:R-:W-:-:S05]  /*0d20*/  SHF.R.U32.HI R3, RZ, R14, R3 ;  /* 0x0000000eff037219 */ /* 0x000fca0000011603 */
[----:B------:R-:W1:Y:S01]  /*0d30*/  LDC R17, c[0x0][0x638] ;  /* 0x00018e00ff117b82 */ /* 0x000e620000000800 */
[-CC-:B----4-:R-:W-:Y:S02]  /*0d40*/  SHF.R.U64 R10, R23, R18.reuse, R3.reuse ;  /* 0x00000012170a7219 */ /* 0x190fe40000001203 */
[-C--:B------:R-:W-:Y:S02]  /*0d50*/  SHF.L.U32 R0, R5, R18.reuse, RZ ;  /* 0x0000001205007219 */ /* 0x080fe400000006ff */
[----:B------:R-:W-:Y:S01]  /*0d60*/  SHF.R.U32.HI R3, RZ, R18, R3 ;  /* 0x00000012ff037219 */ /* 0x000fe20000011603 */
[----:B------:R-:W-:Y:S01]  /*0d70*/  IMAD.MOV.U32 R2, RZ, RZ, R10 ;  /* 0x000000ffff027224 */ /* 0x000fe200078e000a */
[----:B------:R-:W-:Y:S01]  /*0d80*/  LOP3.LUT R0, RZ, R0, RZ, 0x33, !PT ;  /* 0x00000000ff007212 */ /* 0x000fe200078e33ff */
[----:B------:R-:W3:Y:S01]  /*0d90*/  LDC R19, c[0x0][0x610] ;  /* 0x00018400ff137b82 */ /* 0x000ee20000000800 */
[----:B------:R-:W-:Y:S05]  /*0da0*/  @!P0 BRA `(.L_x_10) ;  /* 0x0000000000288947 */ /* 0x000fea0003800000 */
[----:B------:R-:W4:Y:S02]  /*0db0*/  LDC R7, c[0x0][0x64c] ;  /* 0x00019300ff077b82 */ /* 0x000f240000000800 */
[----:B----4-:R-:W-:-:S05]  /*0dc0*/  IADD3 R7, P0, R10, R7, RZ ;  /* 0x000000070a077210 */ /* 0x010fca0007f1e0ff */
[----:B------:R-:W-:-:S04]  /*0dd0*/  IMAD.X R9, RZ, RZ, R3, P0 ;  /* 0x000000ffff097224 */ /* 0x000fc800000e0603 */
[----:B------:R-:W-:-:S04]  /*0de0*/  IMAD.WIDE.U32 R2, R9, R20, RZ ;  /* 0x0000001409027225 */ /* 0x000fc800078e00ff */
[----:B------:R-:W-:-:S04]  /*0df0*/  IMAD.WIDE.U32 R4, P0, R7, R21, R2 ;  /* 0x0000001507047225 */ /* 0x000fc80007800002 */
[----:B------:R-:W-:-:S04]  /*0e00*/  IMAD.WIDE.U32 R2, R7, R20, RZ ;  /* 0x0000001407027225 */ /* 0x000fc800078e00ff */
[----:B------:R-:W-:Y:S01]  /*0e10*/  IMAD.X R7, RZ, RZ, RZ, P0 ;  /* 0x000000ffff077224 */ /* 0x000fe200000e06ff */
[----:B------:R-:W-:Y:S01]  /*0e20*/  IADD3 RZ, P0, R3, R4, RZ ;  /* 0x0000000403ff7210 */ /* 0x000fe20007f1e0ff */
[----:B------:R-:W-:-:S04]  /*0e30*/  IMAD.MOV.U32 R6, RZ, RZ, R5 ;  /* 0x000000ffff067224 */ /* 0x000fc800078e0005 */
[----:B------:R-:W-:-:S08]  /*0e40*/  IMAD.WIDE.U32.X R2, R9, R21, R6, P0 ;  /* 0x0000001509027225 */ /* 0x000fd000000e0406 */
.L_x_10:
[----:B--2---:R-:W-:Y:S01]  /*0e50*/  SHF.R.U64 R4, R2, R15, R3 ;  /* 0x0000000f02047219 */ /* 0x004fe20000001203 */
[----:B0-----:R-:W-:Y:S01]  /*0e60*/  VIADD R5, R16, 0xffffffff ;  /* 0xffffffff10057836 */ /* 0x001fe20000000000 */
[----:B------:R-:W-:Y:S02]  /*0e70*/  SHF.L.U32 R2, R13, R18, RZ ;  /* 0x000000120d027219 */ /* 0x000fe400000006ff */
[----:B------:R-:W-:Y:S01]  /*0e80*/  LOP3.LUT R3, R23, R0, RZ, 0xc0, !PT ;  /* 0x0000000017037212 */ /* 0x000fe200078ec0ff */
[----:B------:R-:W-:Y:S01]  /*0e90*/  IMAD.MOV R6, RZ, RZ, -R4 ;  /* 0x000000ffff067224 */ /* 0x000fe200078e0a04 */
[----:B------:R-:W-:Y:S02]  /*0ea0*/  SEL R0, R11, R12, !P4 ;  /* 0x0000000c0b007207 */ /* 0x000fe40006000000 */
[----:B------:R-:W-:Y:S01]  /*0eb0*/  LOP3.LUT R5, R8, R5, RZ, 0xc0, !PT ;  /* 0x0000000508057212 */ /* 0x000fe200078ec0ff */
[----:B------:R-:W-:Y:S02]  /*0ec0*/  IMAD R7, R2, R4, R3 ;  /* 0x0000000402077224 */ /* 0x000fe400078e0203 */
[----:B-1----:R-:W-:-:S02]  /*0ed0*/  IMAD R3, R6, R17, R10 ;  /* 0x0000001106037224 */ /* 0x002fc400078e020a */
[----:B---3--:R-:W-:Y:S02]  /*0ee0*/  IMAD R2, R7, R19, R0 ;  /* 0x0000001307027224 */ /* 0x008fe400078e0200 */
[----:B------:R-:W-:Y:S02]  /*0ef0*/  IMAD R3, R3, R16, R5 ;  /* 0x0000001003037224 */ /* 0x000fe400078e0205 */
[----:B------:R-:W-:-:S03]  /*0f00*/  IMAD.MOV.U32 R0, RZ, RZ, 0x1 ;  /* 0x00000001ff007424 */ /* 0x000fc600078e00ff */
[----:B------:R-:W-:Y:S02]  /*0f10*/  SEL R4, R3, R2, !P4 ;  /* 0x0000000203047207 */ /* 0x000fe40006000000 */
[----:B------:R-:W-:-:S03]  /*0f20*/  SEL R2, R2, R3, !P4 ;  /* 0x0000000302027207 */ /* 0x000fc60006000000 */
[----:B------:R1:W-:Y:S04]  /*0f30*/  STL [R1+0x460], R4 ;  /* 0x0004600401007387 */ /* 0x0003e80000100800 */
[----:B------:R1:W-:Y:S02]  /*0f40*/  STL [R1+0x464], R2 ;  /* 0x0004640201007387 */ /* 0x0003e40000100800 */
.L_x_8:
[----:B------:R-:W-:-:S08]  /*0f50*/  NOP ;  /* 0x0000000000007918 */ /* 0x000fd00000000000 */
[----:B------:R-:W2:Y:S02]  /*0f60*/  USETMAXREG.TRY_ALLOC.CTAPOOL UP0, 0xf0 ;  /* 0x000000f0000079c8 */ /* 0x000ea40008000600 */
[----:B--2---:R-:W-:-:S13]  /*0f70*/  PLOP3.LUT P0, PT, PT, PT, UP0, 0x80, 0x0 ;  /* 0x000000000000781c */ /* 0x004fda0003f0f008 */
[----:B------:R-:W-:Y:S05]  /*0f80*/  @!P0 BRA `(.L_x_8) ;  /* 0xfffffffc00f08947 */ /* 0x000fea000383ffff */
[----:B------:R-:W-:Y:S01]  /*0f90*/  ULDC.64 UR4, c[0x0][0x598] ;  /* 0x0001660000047ab9 */ /* 0x000fe20000000a00 */
[----:B------:R-:W-:Y:S01]  /*0fa0*/  ULDC.64 UR14, c[0x0][0x208] ;  /* 0x00008200000e7ab9 */ /* 0x000fe20000000a00 */
[----:B------:R-:W-:-:S04]  /*0fb0*/  ISETP.NE.U32.AND P0, PT, RZ, UR4, PT ;  /* 0x00000004ff007c0c */ /* 0x000fc8000bf05070 */
[----:B------:R-:W-:-:S13]  /*0fc0*/  ISETP.NE.AND.EX P0, PT, RZ, UR5, PT, P0 ;  /* 0x00000005ff007c0c */ /* 0x000fda000bf05300 */
[----:B------:R-:W-:Y:S05]  /*0fd0*/  @!P0 BRA `(.L_x_11) ;  /* 0x0000000000208947 */ /* 0x000fea0003800000 */
[----:B-1----:R-:W1:Y:S02]  /*0fe0*/  LDC.64 R2, c[0x0][0x598] ;  /* 0x00016600ff027b82 */ /* 0x002e640000000a00 */
[----:B-1----:R-:W2:Y:S02]  /*0ff0*/  LDG.E.64 R2, desc[UR14][R2.64] ;  /* 0x0000000e02027981 */ /* 0x002ea4000c1e1b00 */
[----:B--2---:R-:W-:-:S04]  /*1000*/  ISETP.NE.U32.AND P0, PT, R2, RZ, PT ;  /* 0x000000ff0200720c */ /* 0x004fc80003f05070 */
[----:B------:R-:W-:-:S13]  /*1010*/  ISETP.NE.AND.EX P0, PT, R3, RZ, PT, P0 ;  /* 0x000000ff0300720c */ /* 0x000fda0003f05300 */
[----:B------:R-:W-:Y:S05]  /*1020*/  @!P0 BRA `(.L_x_11) ;  /* 0x00000000000c8947 */ /* 0x000fea0003800000 */
[----:B------:R-:W2:Y:S02]  /*1030*/  LD.E R2, desc[UR14][R2.64] ;  /* 0x0000000e02027980 */ /* 0x000ea4000c101900 */
[----:B--2---:R-:W-:Y:S01]  /*1040*/  R2UR UR20, R2 ;  /* 0x00000000021472ca */ /* 0x004fe200000e0000 */
[----:B------:R-:W-:-:S14]  /*1050*/  BRA `(.L_x_12) ;  /* 0x0000000000247947 */ /* 0x000fdc0003800000 */
.L_x_11:
[----:B------:R-:W-:Y:S02]  /*1060*/  ULDC.64 UR4, c[0x0][0x588] ;  /* 0x0001620000047ab9 */ /* 0x000fe40000000a00 */
[----:B------:R-:W-:-:S04]  /*1070*/  ISETP.NE.U32.AND P0, PT, RZ, UR4, PT ;  /* 0x00000004ff007c0c */ /* 0x000fc8000bf05070 */
[----:B------:R-:W-:-:S13]  /*1080*/  ISETP.NE.AND.EX P0, PT, RZ, UR5, PT, P0 ;  /* 0x00000005ff007c0c */ /* 0x000fda000bf05300 */
[----:B------:R-:W-:Y:S05]  /*1090*/  @!P0 BRA `(.L_x_13) ;  /* 0x0000000000108947 */ /* 0x000fea0003800000 */
[----:B-1----:R-:W1:Y:S02]  /*10a0*/  LDC.64 R2, c[0x0][0x588] ;  /* 0x00016200ff027b82 */ /* 0x002e640000000a00 */
[----:B-1----:R-:W2:Y:S02]  /*10b0*/  LDG.E R2, desc[UR14][R2.64] ;  /* 0x0000000e02027981 */ /* 0x002ea4000c1e1900 */
[----:B--2---:R-:W-:Y:S01]  /*10c0*/  R2UR UR20, R2 ;  /* 0x00000000021472ca */ /* 0x004fe200000e0000 */
[----:B------:R-:W-:-:S14]  /*10d0*/  BRA `(.L_x_12) ;  /* 0x0000000000047947 */ /* 0x000fdc0003800000 */
.L_x_13:
[----:B------:R-:W-:-:S05]  /*10e0*/  ULDC UR20, c[0x0][0x580] ;  /* 0x0001600000147ab9 */ /* 0x000fca0000000800 */
.L_x_12:
[----:B------:R-:W-:Y:S02]  /*10f0*/  ULDC.64 UR4, c[0x0][0x5a0] ;  /* 0x0001680000047ab9 */ /* 0x000fe40000000a00 */
        /* <DEDUP_REMOVED lines=11> */
.L_x_14:
        /* <DEDUP_REMOVED lines=8> */
.L_x_16:
[----:B------:R-:W-:-:S05]  /*1230*/  ULDC UR21, c[0x0][0x584] ;  /* 0x0001610000157ab9 */ /* 0x000fca0000000800 */
.L_x_15:
[----:B------:R-:W-:-:S13]  /*1240*/  LOP3.LUT P0, RZ, R0, 0xff, RZ, 0xc0, !PT ;  /* 0x000000ff00ff7812 */ /* 0x000fda000780c0ff */
[----:B------:R-:W-:Y:S05]  /*1250*/  @!P0 EXIT ;  /* 0x000000000000894d */ /* 0x000fea0003800000 */
[----:B------:R-:W-:Y:S01]  /*1260*/  ULDC UR4, c[0x0][0x28c] ;  /* 0x0000a30000047ab9 */ /* 0x000fe20000000800 */
[----:B------:R-:W-:Y:S02]  /*1270*/  ULOP3.LUT UR22, UR13, 0x1, URZ, 0xfc, !UPT ;  /* 0x000000010d167892 */ /* 0x000fe4000f8efc3f */
[----:B------:R-:W-:-:S04]  /*1280*/  UIADD3 UR4, UR4, 0x7f, URZ ;  /* 0x0000007f04047890 */ /* 0x000fc8000fffe03f */
[----:B------:R-:W-:-:S04]  /*1290*/  USHF.R.S32.HI UR5, URZ, 0x1f, UR4 ;  /* 0x0000001f3f057899 */ /* 0x000fc80008011404 */
[----:B------:R-:W-:-:S03]  /*12a0*/  ULEA.HI UR5, UR5, UR4, URZ, 0x7 ;  /* 0x0000000405057291 */ /* 0x000fc6000f8f383f */
[----:B------:R-:W-:Y:S01]  /*12b0*/  UMOV UR4, URZ ;  /* 0x0000003f00047c82 */ /* 0x000fe20008000000 */
[----:B------:R-:W-:-:S03]  /*12c0*/  USHF.R.S32.HI UR10, URZ, 0x7, UR5 ;  /* 0x000000073f0a7899 */ /* 0x000fc60008011405 */
[----:B------:R-:W-:-:S09]  /*12d0*/  UMOV UR5, URZ ;  /* 0x0000003f00057c82 */ /* 0x000fd20008000000 */
.L_x_555:
[----:B------:R-:W-:Y:S01]  /*12e0*/  STL [R1+0x44c], RZ ;  /* 0x00044cff01007387 */ /* 0x000fe20000100800 */
[----:B--2---:R-:W2:Y:S01]  /*12f0*/  S2UR UR18, SR_CgaCtaId ;  /* 0x00000000001279c3 */ /* 0x004ea20000008800 */
[----:B------:R-:W-:Y:S01]  /*1300*/  UMOV UR17, 0x400 ;  /* 0x0000040000117882 */ /* 0x000fe20000000000 */
[----:B------:R-:W-:Y:S01]  /*1310*/  UMOV UR6, URZ ;  /* 0x0000003f00067c82 */ /* 0x000fe20008000000 */
[----:B------:R-:W-:Y:S01]  /*1320*/  STL [R1+0x448], RZ ;  /* 0x000448ff01007387 */ /* 0x000fe20000100800 */
[----:B------:R-:W-:Y:S01]  /*1330*/  UMOV UR7, URZ ;  /* 0x0000003f00077c82 */ /* 0x000fe20008000000 */
[----:B------:R-:W-:Y:S01]  /*1340*/  UMOV UR8, URZ ;  /* 0x0000003f00087c82 */ /* 0x000fe20008000000 */
[----:B------:R-:W-:Y:S01]  /*1350*/  UMOV UR23, UR5 ;  /* 0x0000000500177c82 */ /* 0x000fe20008000000 */
[----:B------:R-:W-:Y:S01]  /*1360*/  STL [R1+0x444], RZ ;  /* 0x000444ff01007387 */ /* 0x000fe20000100800 */
[----:B-1----:R-:W1:Y:S01]  /*1370*/  LDC R2, c[0x0][0x28c] ;  /* 0x0000a300ff027b82 */ /* 0x002e620000000800 */
[----:B------:R-:W-:Y:S01]  /*1380*/  UMOV UR24, UR4 ;  /* 0x0000000400187c82 */ /* 0x000fe20008000000 */
[----:B------:R-:W-:Y:S01]  /*1390*/  CS2R R236, SRZ ;  /* 0x0000000000ec7805 */ /* 0x000fe2000001ff00 */
[----:B------:R-:W-:Y:S01]  /*13a0*/  STL [R1+0x440], RZ ;  /* 0x000440ff01007387 */ /* 0x000fe20000100800 */
[----:B------:R-:W-:-:S02]  /*13b0*/  CS2R R234, SRZ ;  /* 0x0000000000ea7805 */ /* 0x000fc4000001ff00 */
[----:B------:R-:W-:Y:S02]  /*13c0*/  CS2R R232, SRZ ;  /* 0x0000000000e87805 */ /* 0x000fe4000001ff00 */
[----:B------:R-:W-:Y:S01]  /*13d0*/  CS2R R230, SRZ ;  /* 0x0000000000e67805 */ /* 0x000fe2000001ff00 */
[----:B------:R-:W-:Y:S01]  /*13e0*/  STL [R1+0x43c], RZ ;  /* 0x00043cff01007387 */ /* 0x000fe20000100800 */
[----:B------:R-:W-:Y:S02]  /*13f0*/  CS2R R228, SRZ ;  /* 0x0000000000e47805 */ /* 0x000fe4000001ff00 */
[----:B------:R-:W-:Y:S02]  /*1400*/  CS2R R226, SRZ ;  /* 0x0000000000e27805 */ /* 0x000fe4000001ff00 */
        /* <DEDUP_REMOVED lines=14> */
[----:B-1----:R-:W-:Y:S02]  /*14f0*/  ISETP.GE.AND P0, PT, R2, 0x1, PT ;  /* 0x000000010200780c */ /* 0x002fe40003f06270 */
        /* <DEDUP_REMOVED lines=40> */
[----:B0-----:R-:W-:Y:S02]  /*1780*/  CS2R R16, SRZ ;  /* 0x0000000000107805 */ /* 0x001fe4000001ff00 */
        /* <DEDUP_REMOVED lines=94> */
[----:B------:R-:W-:-:S03]  /*1d70*/  CS2R R150, SRZ ;  /* 0x0000000000967805 */ /* 0x000fc6000001ff00 */
[----:B------:R-:W-:Y:S04]  /*1d80*/  STL [R1+0x3a0], RZ ;  /* 0x0003a0ff01007387 */ /* 0x000fe80000100800 */
        /* <DEDUP_REMOVED lines=104> */
[----:B------:R-:W-:Y:S04]  /*2410*/  STL [R1], RZ ;  /* 0x000000ff01007387 */ /* 0x000fe80000100800 */
        /* <DEDUP_REMOVED lines=39> */
[----:B------:R-:W-:Y:S01]  /*2690*/  STL [R1+0xa0], RZ ;  /* 0x0000a0ff01007387 */ /* 0x000fe20000100800 */
[----:B------:R-:W0:Y:S03]  /*26a0*/  S2R R0, SR_TID.X ;  /* 0x0000000000007919 */ /* 0x000e260000002100 */
        /* <DEDUP_REMOVED lines=8> */
[----:B0-----:R-:W-:-:S03]  /*2730*/  LOP3.LUT R0, R0, 0x80, RZ, 0xc0, !PT ;  /* 0x0000008000007812 */ /* 0x001fc600078ec0ff */
[----:B------:R-:W-:Y:S01]  /*2740*/  STL [R1+0xc4], RZ ;  /* 0x0000c4ff01007387 */ /* 0x000fe20000100800 */
[----:B------:R-:W-:-:S03]  /*2750*/  SHF.R.U32.HI R0, RZ, 0x7, R0 ;  /* 0x00000007ff007819 */ /* 0x000fc60000011600 */
        /* <DEDUP_REMOVED lines=33> */
[----:B------:R-:W0:Y:S04]  /*2970*/  SHFL.IDX PT, R0, R0, RZ, 0x1f ;  /* 0x00001fff00007589 */ /* 0x000e2800000e0000 */
[----:B------:R1:W-:Y:S04]  /*2980*/  STL [R1+0x14c], RZ ;  /* 0x00014cff01007387 */ /* 0x0003e80000100800 */
[----:B------:R1:W-:Y:S04]  /*2990*/  STL [R1+0x150], RZ ;  /* 0x000150ff01007387 */ /* 0x0003e80000100800 */
[----:B------:R1:W-:Y:S04]  /*29a0*/  STL [R1+0x154], RZ ;  /* 0x000154ff01007387 */ /* 0x0003e80000100800 */
[----:B------:R1:W-:Y:S04]  /*29b0*/  STL [R1+0x158], RZ ;  /* 0x000158ff01007387 */ /* 0x0003e80000100800 */
[----:B------:R1:W-:Y:S04]  /*29c0*/  STL [R1+0x15c], RZ ;  /* 0x00015cff01007387 */ /* 0x0003e80000100800 */
[----:B------:R1:W-:Y:S01]  /*29d0*/  STL [R1+0x160], RZ ;  /* 0x000160ff01007387 */ /* 0x0003e20000100800 */
[----:B0-----:R-:W-:-:S03]  /*29e0*/  R2UR UR11, R0 ;  /* 0x00000000000b72ca */ /* 0x001fc600000e0000 */
[----:B------:R1:W-:Y:S04]  /*29f0*/  STL [R1+0x164], RZ ;  /* 0x000164ff01007387 */ /* 0x0003e80000100800 */
[----:B------:R1:W-:Y:S04]  /*2a00*/  STL [R1+0x168], RZ ;  /* 0x000168ff01007387 */ /* 0x0003e80000100800 */
[----:B------:R1:W-:Y:S02]  /*2a10*/  STL [R1+0x16c], RZ ;  /* 0x00016cff01007387 */ /* 0x0003e40000100800 */
[----:B------:R-:W-:-:S02]  /*2a20*/  ULEA.HI UR12, UR11, UR11, URZ, 0x1 ;  /* 0x0000000b0b0c7291 */ /* 0x000fc4000f8f083f */
[----:B------:R1:W-:Y:S02]  /*2a30*/  STL [R1+0x170], RZ ;  /* 0x000170ff01007387 */ /* 0x0003e40000100800 */
[----:B------:R-:W-:Y:S02]  /*2a40*/  ULOP3.LUT UR16, UR12, 0x7fffe, URZ, 0xc0, !UPT ;  /* 0x0007fffe0c107892 */ /* 0x000fe4000f8ec03f */
[----:B------:R1:W-:Y:S01]  /*2a50*/  STL [R1+0x174], RZ ;  /* 0x000174ff01007387 */ /* 0x0003e20000100800 */
[----:B--2---:R-:W-:Y:S02]  /*2a60*/  ULEA UR12, UR18, UR17, 0x18 ;  /* 0x00000011120c7291 */ /* 0x004fe4000f8ec03f */
[----:B------:R-:W-:Y:S01]  /*2a70*/  UIADD3 UR16, UR11, -UR16, URZ ;  /* 0x800000100b107290 */ /* 0x000fe2000fffe03f */
[----:B------:R1:W-:Y:S03]  /*2a80*/  STL [R1+0x178], RZ ;  /* 0x000178ff01007387 */ /* 0x0003e60000100800 */
[----:B------:R-:W-:Y:S01]  /*2a90*/  ULEA UR16, UR16, UR12, 0xd ;  /* 0x0000000c10107291 */ /* 0x000fe2000f8e683f */
[----:B------:R1:W-:Y:S03]  /*2aa0*/  STL [R1+0x17c], RZ ;  /* 0x00017cff01007387 */ /* 0x0003e60000100800 */
[----:B------:R-:W-:Y:S01]  /*2ab0*/  UIADD3 UR16, UR16, 0x100, URZ ;  /* 0x0000010010107890 */ /* 0x000fe2000fffe03f */
[----:B------:R1:W-:Y:S03]  /*2ac0*/  STL [R1+0x180], RZ ;  /* 0x000180ff01007387 */ /* 0x0003e60000100800 */
[----:B------:R-:W-:Y:S01]  /*2ad0*/  USHF.R.U32.HI UR11, URZ, 0x4, UR16 ;  /* 0x000000043f0b7899 */ /* 0x000fe20008011610 */
[----:B------:R1:W-:Y:S03]  /*2ae0*/  STL [R1+0x184], RZ ;  /* 0x000184ff01007387 */ /* 0x0003e60000100800 */
[----:B------:R-:W-:Y:S01]  /*2af0*/  ULOP3.LUT UR11, UR11, 0x3fff, URZ, 0xc0, !UPT ;  /* 0x00003fff0b0b7892 */ /* 0x000fe2000f8ec03f */
[----:B------:R1:W-:Y:S04]  /*2b00*/  STL [R1+0x188], RZ ;  /* 0x000188ff01007387 */ /* 0x0003e80000100800 */
        /* <DEDUP_REMOVED lines=28> */
[----:B------:R1:W-:Y:S01]  /*2cd0*/  STL [R1+0x1fc], RZ ;  /* 0x0001fcff01007387 */ /* 0x0003e20000100800 */
[----:B------:R-:W-:Y:S05]  /*2ce0*/  @!P0 BRA `(.L_x_17) ;  /* 0x0000006000a88947 */ /* 0x000fea0003800000 */
[----:B------:R-:W-:-:S06]  /*2cf0*/  UISETP.NE.AND UP0, UPT, UR22, 0x3, UPT ;  /* 0x000000031600788c */ /* 0x000fcc000bf05270 */
[----:B------:R-:W-:-:S13]  /*2d00*/  PLOP3.LUT P1, PT, PT, PT, UP0, 0x80, 0x0 ;  /* 0x000000000000781c */ /* 0x000fda0003f2f008 */
[----:B------:R-:W-:Y:S05]  /*2d10*/  @!P1 BRA `(.L_x_18) ;  /* 0x0000000000049947 */ /* 0x000fea0003800000 */
[----:B------:R-:W-:Y:S01]  /*2d20*/  BPT.TRAP 0x1 ;  /* 0x000000040000795c */ /* 0x000fe20000300000 */
.L_x_18:
[----:B------:R-:W-:Y:S01]  /*2d30*/  ULEA UR6, UR5, UR12, 0x3 ;  /* 0x0000000c05067291 */ /* 0x000fe2000f8e183f */
[----:B------:R-:W-:-:S05]  /*2d40*/  IMAD.U32 R0, RZ, RZ, UR4 ;  /* 0x00000004ff007e24 */ /* 0x000fca000f8e00ff */
[----:B------:R-:W-:-:S04]  /*2d50*/  SHF.L.U32 R0, R0, 0x1f, RZ ;  /* 0x0000001f00007819 */ /* 0x000fc800000006ff */
[----:B------:R0:W2:Y:S01]  /*2d60*/  SYNCS.PHASECHK.TRANS64.TRYWAIT P0, [UR6], R0 ;  /* 0x00000000ff0075a7 */ /* 0x0000a20008000146 */
[----:B------:R-:W-:Y:S05]  /*2d70*/  @!P1 BRA `(.L_x_19) ;  /* 0x0000000000049947 */ /* 0x000fea0003800000 */
[----:B------:R-:W-:Y:S01]  /*2d80*/  BPT.TRAP 0x1 ;  /* 0x000000040000795c */ /* 0x000fe20000300000 */
.L_x_19:
[----:B--2---:R-:W-:Y:S05]  /*2d90*/  @P0 BRA `(.L_x_20) ;  /* 0x0000000000080947 */ /* 0x004fea0003800000 */
[----:B------:R-:W2:Y:S02]  /*2da0*/  SYNCS.PHASECHK.TRANS64.TRYWAIT P0, [UR6], R0 ;  /* 0x00000000ff0075a7 */ /* 0x000ea40008000146 */
[----:B--2---:R-:W-:Y:S05]  /*2db0*/  @!P0 BRA `(.L_x_21) ;  /* 0x0000026c00688947 */ /* 0x004fea0003800000 */
.L_x_20:
[----:B------:R-:W-:Y:S01]  /*2dc0*/  UIADD3 UR6, UR12, 0x18100, URZ ;  /* 0x000181000c067890 */ /* 0x000fe2000fffe03f */
[----:B------:R-:W-:Y:S01]  /*2dd0*/  WARPGROUP.ARRIVE ;  /* 0x00000000000079c5 */ /* 0x000fe20000000000 */
[----:B------:R-:W-:Y:S02]  /*2de0*/  ULOP3.LUT UR7, UR11, 0x10000, URZ, 0xfc, !UPT ;  /* 0x000100000b077892 */ /* 0x000fe4000f8efc3f */
[----:B------:R-:W-:Y:S02]  /*2df0*/  USHF.R.U32.HI UR6, URZ, 0x4, UR6 ;  /* 0x000000043f067899 */ /* 0x000fe40008011606 */
[----:B------:R-:W-:Y:S02]  /*2e00*/  ULEA UR7, UR5, UR7, 0xb ;  /* 0x0000000705077291 */ /* 0x000fe4000f8e583f */
[----:B------:R-:W-:Y:S01]  /*2e10*/  ULOP3.LUT UR6, UR6, 0x3fff, URZ, 0xc0, !UPT ;  /* 0x00003fff06067892 */ /* 0x000fe2000f8ec03f */
[----:B------:R-:W-:Y:S01]  /*2e20*/  UMOV UR17, 0x40000040 ;  /* 0x4000004000117882 */ /* 0x000fe20000000000 */
[----:B------:R-:W-:-:S02]  /*2e30*/  UMOV UR19, 0x40000040 ;  /* 0x4000004000137882 */ /* 0x000fc40000000000 */
[----:B------:R-:W-:Y:S01]  /*2e40*/  ULOP3.LUT UR6, UR6, 0x10000, URZ, 0xfc, !UPT ;  /* 0x0001000006067892 */ /* 0x000fe2000f8efc3f */
[----:B------:R-:W-:-:S03]  /*2e50*/  UMOV UR16, UR7 ;  /* 0x0000000700107c82 */ /* 0x000fc60008000000 */
[----:B------:R-:W-:-:S07]  /*2e60*/  ULEA UR8, UR5, UR6, 0xb ;  /* 0x0000000605087291 */ /* 0x000fce000f8e583f */
[----:B------:R-:W-:Y:S02]  /*2e70*/  UMOV UR18, UR8 ;  /* 0x0000000800127c82 */ /* 0x000fe40008000000 */
[----:B------:R-:W-:Y:S01]  /*2e80*/  QGMMA.64x256x32.F32.E5M2.E5M2 R24, gdesc[UR16], RZ, !UPT, gsb0 ;  /* 0x03e00000101879f3 */ /* 0x000fe2000c0038ff */
[----:B------:R-:W-:Y:S01]  /*2e90*/  UIADD3 UR16, UR7, 0x400, URZ ;  /* 0x0000040007107890 */ /* 0x000fe2000fffe03f */
[----:B------:R-:W-:Y:S01]  /*2ea0*/  UMOV UR17, 0x40000040 ;  /* 0x4000004000117882 */ /* 0x000fe20000000000 */
[----:B------:R-:W-:Y:S02]  /*2eb0*/  WARPGROUP.DEPBAR.LE gsb0, 0x0 ;  /* 0x00008000000079c5 */ /* 0x000fe40000010000 */
[----:B------:R-:W-:Y:S04]  /*2ec0*/  STL.64 [R1], R24 ;  /* 0x0000001801007387 */ /* 0x000fe80000100a00 */
[----:B------:R-:W-:Y:S04]  /*2ed0*/  STL.64 [R1+0x8], R26 ;  /* 0x0000081a01007387 */ /* 0x000fe80000100a00 */
        /* <DEDUP_REMOVED lines=61> */
[----:B------:R3:W-:Y:S02]  /*32b0*/  STL.64 [R1+0x1f8], R150 ;  /* 0x0001f89601007387 */ /* 0x0007e40000100a00 */
[----:B---3--:R-:W-:-:S06]  /*32c0*/  WARPGROUP.ARRIVE ;  /* 0x00000000000079c5 */ /* 0x008fcc0000000000 */
[----:B------:R-:W-:Y:S03]  /*32d0*/  QGMMA.64x256x32.F32.E5M2.E5M2 R24, gdesc[UR16], RZ, !UPT, gsb0 ;  /* 0x03e00000101879f3 */ /* 0x000fe6000c0038ff */
[----:B------:R-:W-:Y:S02]  /*32e0*/  WARPGROUP.DEPBAR.LE gsb0, 0x0 ;  /* 0x00008000000079c5 */ /* 0x000fe40000010000 */
        /* <DEDUP_REMOVED lines=63> */
[----:B------:R3:W-:Y:S04]  /*36e0*/  STL.64 [R1+0x5d0], R24 ;  /* 0x0005d01801007387 */ /* 0x0007e80000100a00 */
[----:B---3--:R-:W3:Y:S04]  /*36f0*/  LDL.LU.64 R24, [R1] ;  /* 0x0000000001187983 */ /* 0x008ee80000300a00 */
[----:B------:R-:W3:Y:S04]  /*3700*/  LDL.LU.64 R26, [R1+0x8] ;  /* 0x00000800011a7983 */ /* 0x000ee80000300a00 */
        /* <DEDUP_REMOVED lines=61> */
[----:B------:R-:W3:Y:S01]  /*3ae0*/  LDL.LU.64 R150, [R1+0x1f8] ;  /* 0x0001f80001967983 */ /* 0x000ee20000300a00 */
[----:B------:R-:W-:-:S02]  /*3af0*/  UIADD3 UR16, UR7, 0x2, URZ ;  /* 0x0000000207107890 */ /* 0x000fc4000fffe03f */
[----:B------:R-:W-:Y:S01]  /*3b00*/  UIADD3 UR18, UR8, 0x2, URZ ;  /* 0x0000000208127890 */ /* 0x000fe2000fffe03f */
[----:B------:R-:W-:Y:S01]  /*3b10*/  UMOV UR17, 0x40000040 ;  /* 0x4000004000117882 */ /* 0x000fe20000000000 */
[----:B------:R-:W-:Y:S01]  /*3b20*/  UMOV UR19, 0x40000040 ;  /* 0x4000004000137882 */ /* 0x000fe20000000000 */
[----:B---3--:R-:W-:-:S06]  /*3b30*/  WARPGROUP.ARRIVE ;  /* 0x00000000000079c5 */ /* 0x008fcc0000000000 */
[----:B------:R-:W-:Y:S03]  /*3b40*/  QGMMA.64x256x32.F32.E5M2.E5M2 R24, gdesc[UR16], R24, gsb0 ;  /* 0x03e00000101879f3 */ /* 0x000fe60008003818 */
[----:B------:R-:W-:Y:S02]  /*3b50*/  WARPGROUP.DEPBAR.LE gsb0, 0x0 ;  /* 0x00008000000079c5 */ /* 0x000fe40000010000 */
[----:B------:R-:W-:Y:S01]  /*3b60*/  STL.64 [R1], R24 ;  /* 0x0000001801007387 */ /* 0x000fe20000100a00 */
[----:B------:R-:W-:Y:S02]  /*3b70*/  IMAD.MOV.U32 R2, RZ, RZ, R150 ;  /* 0x000000ffff027224 */ /* 0x000fe400078e0096 */
[----:B0-2---:R-:W-:Y:S01]  /*3b80*/  IMAD.MOV.U32 R0, RZ, RZ, R151 ;  /* 0x000000ffff007224 */ /* 0x005fe200078e0097 */
[----:B------:R-:W-:Y:S01]  /*3b90*/  STL.64 [R1+0x8], R26 ;  /* 0x0000081a01007387 */ /* 0x000fe20000100a00 */
[----:B------:R-:W-:-:S02]  /*3ba0*/  IMAD.MOV.U32 R4, RZ, RZ, R148 ;  /* 0x000000ffff047224 */ /* 0x000fc400078e0094 */
[----:B------:R-:W-:Y:S01]  /*3bb0*/  IMAD.MOV.U32 R3, RZ, RZ, R149 ;  /* 0x000000ffff037224 */ /* 0x000fe200078e0095 */
[----:B------:R-:W-:Y:S01]  /*3bc0*/  STL.64 [R1+0x10], R28 ;  /* 0x0000101c01007387 */ /* 0x000fe20000100a00 */
[----:B------:R-:W-:Y:S02]  /*3bd0*/  IMAD.MOV.U32 R6, RZ, RZ, R146 ;  /* 0x000000ffff067224 */ /* 0x000fe400078e0092 */
[----:B------:R-:W-:Y:S01]  /*3be0*/  IMAD.MOV.U32 R5, RZ, RZ, R147 ;  /* 0x000000ffff057224 */ /* 0x000fe200078e0093 */
[----:B------:R-:W-:Y:S01]  /*3bf0*/  STL.64 [R1+0x18], R30 ;  /* 0x0000181e01007387 */ /* 0x000fe20000100a00 */
[----:B------:R-:W-:Y:S02]  /*3c00*/  IMAD.MOV.U32 R8, RZ, RZ, R144 ;  /* 0x000000ffff087224 */ /* 0x000fe400078e0090 */
[----:B------:R-:W-:Y:S01]  /*3c10*/  IMAD.MOV.U32 R7, RZ, RZ, R145 ;  /* 0x000000ffff077224 */ /* 0x000fe200078e0091 */
        /* <DEDUP_REMOVED lines=18> */
[----:B------:R0:W-:Y:S01]  /*3d40*/  STL [R1+0x50], R44 ;  /* 0x0000502c01007387 */ /* 0x0001e20000100800 */
[----:B------:R-:W-:-:S02]  /*3d50*/  IMAD.MOV.U32 R22, RZ, RZ, R130 ;  /* 0x000000ffff167224 */ /* 0x000fc400078e0082 */
[----:B------:R-:W-:Y:S01]  /*3d60*/  IMAD.MOV.U32 R21, RZ, RZ, R131 ;  /* 0x000000ffff157224 */ /* 0x000fe200078e0083 */
[----:B------:R-:W2:Y:S01]  /*3d70*/  LDL.LU.64 R150, [R1+0x7c8] ;  /* 0x0007c80001967983 */ /* 0x000ea20000300a00 */
[----:B------:R-:W-:Y:S02]  /*3d80*/  IMAD.MOV.U32 R212, RZ, RZ, R128 ;  /* 0x000000ffffd47224 */ /* 0x000fe400078e0080 */
[----:B------:R-:W-:Y:S01]  /*3d90*/  IMAD.MOV.U32 R23, RZ, RZ, R129 ;  /* 0x000000ffff177224 */ /* 0x000fe200078e0081 */
[----:B------:R-:W2:Y:S01]  /*3da0*/  LDL.LU.64 R148, [R1+0x7c0] ;  /* 0x0007c00001947983 */ /* 0x000ea20000300a00 */
[----:B------:R-:W-:Y:S02]  /*3db0*/  IMAD.MOV.U32 R210, RZ, RZ, R126 ;  /* 0x000000ffffd27224 */ /* 0x000fe400078e007e */
[----:B------:R-:W-:Y:S01]  /*3dc0*/  IMAD.MOV.U32 R211, RZ, RZ, R127 ;  /* 0x000000ffffd37224 */ /* 0x000fe200078e007f */
[----:B------:R-:W2:Y:S01]  /*3dd0*/  LDL.LU.64 R146, [R1+0x7b8] ;  /* 0x0007b80001927983 */ /* 0x000ea20000300a00 */
        /* <DEDUP_REMOVED lines=120> */
[----:B------:R-:W-:-:S03]  /*4560*/  IMAD.MOV.U32 R235, RZ, RZ, R45 ;  /* 0x000000ffffeb7224 */ /* 0x000fc600078e002d */
[----:B------:R-:W2:Y:S04]  /*4570*/  LDL.LU.64 R64, [R1+0x670] ;  /* 0x0006700001407983 */ /* 0x000ea80000300a00 */
        /* <DEDUP_REMOVED lines=9> */
[----:B0-----:R-:W2:Y:S04]  /*4610*/  LDL.LU.64 R44, [R1+0x620] ;  /* 0x00062000012c7983 */ /* 0x001ea80000300a00 */
        /* <DEDUP_REMOVED lines=9> */
[----:B------:R-:W2:Y:S01]  /*46b0*/  LDL.LU.64 R24, [R1+0x5d0] ;  /* 0x0005d00001187983 */ /* 0x000ea20000300a00 */
[----:B------:R-:W-:Y:S01]  /*46c0*/  UIADD3 UR16, UR7, 0x402, URZ ;  /* 0x0000040207107890 */ /* 0x000fe2000fffe03f */
[----:B------:R-:W-:Y:S01]  /*46d0*/  UMOV UR17, 0x40000040 ;  /* 0x4000004000117882 */ /* 0x000fe20000000000 */
[----:B--2---:R-:W-:-:S07]  /*46e0*/  WARPGROUP.ARRIVE ;  /* 0x00000000000079c5 */ /* 0x004fce0000000000 */
[----:B------:R-:W-:Y:S03]  /*46f0*/  QGMMA.64x256x32.F32.E5M2.E5M2 R24, gdesc[UR16], R24, gsb0 ;  /* 0x03e00000101879f3 */ /* 0x000fe60008003818 */
        /* <DEDUP_REMOVED lines=23> */
[----:B0-----:R-:W2:Y:S04]  /*4870*/  LDL.LU R108, [R1] ;  /* 0x00000000016c7983 */ /* 0x001ea80000300800 */
[----:B------:R-:W2:Y:S04]  /*4880*/  LDL.LU R109, [R1+0x4] ;  /* 0x00000400016d7983 */ /* 0x000ea80000300800 */
        /* <DEDUP_REMOVED lines=18> */
[----:B------:R-:W2:Y:S01]  /*49b0*/  LDL.LU R128, [R1+0x50] ;  /* 0x0000500001807983 */ /* 0x000ea20000300800 */
[----:B------:R-:W-:-:S02]  /*49c0*/  IMAD.MOV.U32 R129, RZ, RZ, R235 ;  /* 0x000000ffff817224 */ /* 0x000fc400078e00eb */
[----:B------:R-:W-:Y:S02]  /*49d0*/  IMAD.MOV.U32 R130, RZ, RZ, R234 ;  /* 0x000000ffff827224 */ /* 0x000fe400078e00ea */
[----:B------:R-:W-:Y:S02]  /*49e0*/  IMAD.MOV.U32 R131, RZ, RZ, R233 ;  /* 0x000000ffff837224 */ /* 0x000fe400078e00e9 */
[----:B------:R-:W-:Y:S02]  /*49f0*/  IMAD.MOV.U32 R132, RZ, RZ, R232 ;  /* 0x000000ffff847224 */ /* 0x000fe400078e00e8 */
[----:B------:R-:W-:Y:S02]  /*4a00*/  IMAD.MOV.U32 R133, RZ, RZ, R231 ;  /* 0x000000ffff857224 */ /* 0x000fe400078e00e7 */
[----:B------:R-:W-:Y:S02]  /*4a10*/  IMAD.MOV.U32 R134, RZ, RZ, R230 ;  /* 0x000000ffff867224 */ /* 0x000fe400078e00e6 */
        /* <DEDUP_REMOVED lines=39> */
[----:B------:R-:W-:Y:S01]  /*4c90*/  IMAD.MOV.U32 R235, RZ, RZ, R0 ;  /* 0x000000ffffeb7224 */ /* 0x000fe200078e0000 */
[----:B------:R-:W-:Y:S02]  /*4ca0*/  UIADD3 UR16, UR7, 0x4, URZ ;  /* 0x0000000407107890 */ /* 0x000fe4000fffe03f */
[----:B------:R-:W-:Y:S01]  /*4cb0*/  UIADD3 UR18, UR8, 0x4, URZ ;  /* 0x0000000408127890 */ /* 0x000fe2000fffe03f */
[----:B------:R-:W-:Y:S01]  /*4cc0*/  UMOV UR17, 0x40000040 ;  /* 0x4000004000117882 */ /* 0x000fe20000000000 */
[----:B------:R-:W-:Y:S01]  /*4cd0*/  UMOV UR19, 0x40000040 ;  /* 0x4000004000137882 */ /* 0x000fe20000000000 */
[----:B--2---:R-:W-:-:S06]  /*4ce0*/  WARPGROUP.ARRIVE ;  /* 0x00000000000079c5 */ /* 0x004fcc0000000000 */
[----:B------:R-:W-:Y:S03]  /*4cf0*/  QGMMA.64x256x32.F32.E5M2.E5M2 R108, gdesc[UR16], R108, gsb0 ;  /* 0x03e00000106c79f3 */ /* 0x000fe6000800386c */
        /* <DEDUP_REMOVED lines=183> */
[----:B0-----:R-:W2:Y:S04]  /*5870*/  LDL.LU.64 R108, [R1] ;  /* 0x00000000016c7983 */ /* 0x001ea80000300a00 */
        /* <DEDUP_REMOVED lines=63> */
[----:B------:R-:W-:-:S02]  /*5c70*/  UIADD3 UR16, UR7, 0x6, URZ ;  /* 0x0000000607107890 */ /* 0x000fc4000fffe03f */
[----:B------:R-:W-:Y:S01]  /*5c80*/  UIADD3 UR18, UR8, 0x6, URZ ;  /* 0x0000000608127890 */ /* 0x000fe2000fffe03f */
[----:B------:R-:W-:Y:S01]  /*5c90*/  UMOV UR17, 0x40000040 ;  /* 0x4000004000117882 */ /* 0x000fe20000000000 */
[----:B------:R-:W-:Y:S01]  /*5ca0*/  UMOV UR19, 0x40000040 ;  /* 0x4000004000137882 */ /* 0x000fe20000000000 */
        /* <DEDUP_REMOVED lines=93> */
[----:B0-----:R-:W3:Y:S04]  /*6280*/  LDL.LU.64 R150, [R1+0x518] ;  /* 0x0005180001967983 */ /* 0x001ee80000300a00 */
        /* <DEDUP_REMOVED lines=21> */
[----:B------:R-:W-:Y:S01]  /*63e0*/  UIADD3 UR16, UR7, 0x406, URZ ;  /* 0x0000040607107890 */ /* 0x000fe2000fffe03f */
[----:B------:R-:W-:-:S02]  /*63f0*/  UMOV UR17, 0x40000040 ;  /* 0x4000004000117882 */ /* 0x000fc40000000000 */
[----:B------:R0:W-:Y:S01]  /*6400*/  STL [R1+0x2d0], RZ ;  /* 0x0002d0ff01007387 */ /* 0x0001e20000100800 */
[----:B------:R-:W-:-:S03]  /*6410*/  ULDC UR7, c[0x0][0x50c] ;  /* 0x0001430000077ab9 */ /* 0x000fc60000000800 */
        /* <DEDUP_REMOVED lines=37> */
[----:B---3--:R-:W-:-:S06]  /*6670*/  WARPGROUP.ARRIVE ;  /* 0x00000000000079c5 */ /* 0x008fcc0000000000 */
[----:B------:R-:W-:Y:S01]  /*6680*/  QGMMA.64x256x32.F32.E5M2.E5M2 R24, gdesc[UR16], R24, gsb0 ;  /* 0x03e00000101879f3 */ /* 0x000fe20008003818 */
[----:B------:R0:W-:Y:S04]  /*6690*/  STL [R1+0x238], RZ ;  /* 0x000238ff01007387 */ /* 0x0001e80000100800 */
[----:B------:R0:W-:Y:S04]  /*66a0*/  STL [R1+0x234], RZ ;  /* 0x000234ff01007387 */ /* 0x0001e80000100800 */
[----:B------:R0:W-:Y:S04]  /*66b0*/  STL [R1+0x230], RZ ;  /* 0x000230ff01007387 */ /* 0x0001e80000100800 */
[----:B------:R0:W-:Y:S04]  /*66c0*/  STL [R1+0x22c], RZ ;  /* 0x00022cff01007387 */ /* 0x0001e80000100800 */
[----:B------:R0:W-:Y:S04]  /*66d0*/  STL [R1+0x228], RZ ;  /* 0x000228ff01007387 */ /* 0x0001e80000100800 */
[----:B------:R0:W-:Y:S01]  /*66e0*/  STL [R1+0x224], RZ ;  /* 0x000224ff01007387 */ /* 0x0001e20000100800 */
[----:B------:R-:W-:-:S03]  /*66f0*/  UISETP.NE.AND UP0, UPT, UR7, 0x4, UPT ;  /* 0x000000040700788c */ /* 0x000fc6000bf05270 */
[----:B------:R0:W-:Y:S04]  /*6700*/  STL [R1+0x220], RZ ;  /* 0x000220ff01007387 */ /* 0x0001e80000100800 */
[----:B------:R0:W-:Y:S04]  /*6710*/  STL [R1+0x21c], RZ ;  /* 0x00021cff01007387 */ /* 0x0001e80000100800 */
[----:B------:R0:W-:Y:S04]  /*6720*/  STL [R1+0x218], RZ ;  /* 0x000218ff01007387 */ /* 0x0001e80000100800 */
[----:B------:R0:W-:Y:S01]  /*6730*/  STL [R1+0x214], RZ ;  /* 0x000214ff01007387 */ /* 0x0001e20000100800 */
[----:B------:R-:W-:-:S03]  /*6740*/  USEL UR7, URZ, 0x1, UP0 ;  /* 0x000000013f077887 */ /* 0x000fc60008000000 */
[----:B------:R0:W-:Y:S04]  /*6750*/  STL [R1+0x210], RZ ;  /* 0x000210ff01007387 */ /* 0x0001e80000100800 */
[----:B------:R0:W-:Y:S04]  /*6760*/  STL [R1+0x20c], RZ ;  /* 0x00020cff01007387 */ /* 0x0001e80000100800 */
[----:B------:R0:W-:Y:S04]  /*6770*/  STL [R1+0x208], RZ ;  /* 0x000208ff01007387 */ /* 0x0001e80000100800 */
[----:B------:R0:W-:Y:S04]  /*6780*/  STL [R1+0x204], RZ ;  /* 0x000204ff01007387 */ /* 0x0001e80000100800 */
[----:B------:R0:W-:Y:S01]  /*6790*/  STL [R1+0x200], RZ ;  /* 0x000200ff01007387 */ /* 0x0001e20000100800 */
[----:B------:R-:W-:Y:S01]  /*67a0*/  ISETP.NE.AND P0, PT, RZ, UR7, PT ;  /* 0x00000007ff007c0c */ /* 0x000fe2000bf05270 */
[----:B------:R-:W-:Y:S01]  /*67b0*/  UMOV UR6, 0x4 ;  /* 0x0000000400067882 */ /* 0x000fe20000000000 */
[----:B------:R-:W-:Y:S01]  /*67c0*/  IMAD.MOV.U32 R0, RZ, RZ, R235 ;  /* 0x000000ffff007224 */ /* 0x000fe200078e00eb */
[----:B------:R-:W-:-:S02]  /*67d0*/  CS2R R236, SRZ ;  /* 0x0000000000ec7805 */ /* 0x000fc4000001ff00 */
[----:B--2---:R-:W-:Y:S02]  /*67e0*/  CS2R R234, SRZ ;  /* 0x0000000000ea7805 */ /* 0x004fe4000001ff00 */
[----:B------:R-:W-:Y:S02]  /*67f0*/  CS2R R232, SRZ ;  /* 0x0000000000e87805 */ /* 0x000fe4000001ff00 */
[----:B------:R-:W-:Y:S02]  /*6800*/  CS2R R230, SRZ ;  /* 0x0000000000e67805 */ /* 0x000fe4000001ff00 */
[----:B------:R-:W-:Y:S02]  /*6810*/  CS2R R228, SRZ ;  /* 0x0000000000e47805 */ /* 0x000fe4000001ff00 */
[----:B------:R-:W-:Y:S02]  /*6820*/  CS2R R226, SRZ ;  /* 0x0000000000e27805 */ /* 0x000fe4000001ff00 */
[----:B------:R-:W-:-:S02]  /*6830*/  CS2R R224, SRZ ;  /* 0x0000000000e07805 */ /* 0x000fc4000001ff00 */
[----:B------:R-:W-:Y:S02]  /*6840*/  CS2R R222, SRZ ;  /* 0x0000000000de7805 */ /* 0x000fe4000001ff00 */
        /* <DEDUP_REMOVED lines=45> */
[----:B------:R-:W-:Y:S01]  /*6b20*/  CS2R R2, SRZ ;  /* 0x0000000000027805 */ /* 0x000fe2000001ff00 */
[----:B------:R-:W-:Y:S02]  /*6b30*/  WARPGROUP.DEPBAR.LE gsb0, 0x0 ;  /* 0x00008000000079c5 */ /* 0x000fe40000010000 */
[----:B0-----:R-:W-:Y:S05]  /*6b40*/  @!P0 BRA `(.L_x_22) ;  /* 0x0000002000f88947 */ /* 0x001fea0003800000 */
[----:B------:R-:W2:Y:S04]  /*6b50*/  LDL R2, [R1] ;  /* 0x0000000001027983 */ /* 0x000ea80000100800 */
[----:B------:R-:W3:Y:S04]  /*6b60*/  LDL R3, [R1+0x4] ;  /* 0x0000040001037983 */ /* 0x000ee80000100800 */
[----:B------:R-:W4:Y:S04]  /*6b70*/  LDL R4, [R1+0x8] ;  /* 0x0000080001047983 */ /* 0x000f280000100800 */
[----:B------:R-:W5:Y:S04]  /*6b80*/  LDL R5, [R1+0xc] ;  /* 0x00000c0001057983 */ /* 0x000f680000100800 */
        /* <DEDUP_REMOVED lines=102> */
[----:B------:R0:W-:Y:S04]  /*71f0*/  STL [R1+0x4c0], R131 ;  /* 0x0004c08301007387 */ /* 0x0001e80000100800 */
[----:B0-----:R-:W5:Y:S04]  /*7200*/  LDL R131, [R1+0x1a8] ;  /* 0x0001a80001837983 */ /* 0x001f680000100800 */
        /* <DEDUP_REMOVED lines=39> */
[----:B0-----:R-:W5:Y:S01]  /*7480*/  LDL R151, [R1+0x1f8] ;  /* 0x0001f80001977983 */ /* 0x001f620000100800 */
[----:B------:R-:W-:-:S01]  /*7490*/  FADD R0, RZ, R0 ;  /* 0x00000000ff007221 */ /* 0x000fc20000000000 */
[----:B--2---:R-:W-:Y:S01]  /*74a0*/  FADD R2, RZ, R2 ;  /* 0x00000002ff027221 */ /* 0x004fe20000000000 */
[----:B---3--:R-:W-:-:S01]  /*74b0*/  FADD R3, RZ, R3 ;  /* 0x00000003ff037221 */ /* 0x008fc20000000000 */
[----:B----4-:R-:W-:Y:S01]  /*74c0*/  FADD R4, RZ, R4 ;  /* 0x00000004ff047221 */ /* 0x010fe20000000000 */
[----:B-----5:R-:W-:-:S01]  /*74d0*/  FADD R5, RZ, R5 ;  /* 0x00000005ff057221 */ /* 0x020fc20000000000 */
[----:B------:R-:W-:Y:S01]  /*74e0*/  FADD R6, RZ, R6 ;  /* 0x00000006ff067221 */ /* 0x000fe20000000000 */
[----:B------:R-:W-:-:S01]  /*74f0*/  FADD R7, RZ, R7 ;  /* 0x00000007ff077221 */ /* 0x000fc20000000000 */
        /* <DEDUP_REMOVED lines=14> */
[----:B------:R-:W2:Y:S01]  /*75e0*/  LDL.LU R131, [R1+0x4c0] ;  /* 0x0004c00001837983 */ /* 0x000ea20000300800 */
        /* <DEDUP_REMOVED lines=13> */
[----:B------:R-:W3:Y:S01]  /*76c0*/  LDL.LU R132, [R1+0x4bc] ;  /* 0x0004bc0001847983 */ /* 0x000ee20000300800 */
        /* <DEDUP_REMOVED lines=16> */
[----:B------:R0:W-:Y:S01]  /*77d0*/  STL [R1+0x200], R133 ;  /* 0x0002008501007387 */ /* 0x0001e20000100800 */
        /* <DEDUP_REMOVED lines=9> */
[----:B0-----:R-:W4:Y:S01]  /*7870*/  LDL.LU R133, [R1+0x4b8] ;  /* 0x0004b80001857983 */ /* 0x001f220000300800 */
[----:B------:R-:W-:-:S01]  /*7880*/  FADD R184, RZ, R184 ;  /* 0x000000b8ffb87221 */ /* 0x000fc20000000000 */
[----:B------:R-:W-:Y:S01]  /*7890*/  FADD R185, RZ, R185 ;  /* 0x000000b9ffb97221 */ /* 0x000fe20000000000 */
[----:B------:R-:W-:-:S01]  /*78a0*/  FADD R186, RZ, R186 ;  /* 0x000000baffba7221 */ /* 0x000fc20000000000 */
        /* <DEDUP_REMOVED lines=10> */
[----:B0-----:R-:W5:Y:S01]  /*7950*/  LDL.LU R134, [R1+0x4b4] ;  /* 0x0004b40001867983 */ /* 0x001f620000300800 */
        /* <DEDUP_REMOVED lines=52> */
[----:B0-----:R-:W5:Y:S04]  /*7ca0*/  LDL.LU R138, [R1+0x4a4] ;  /* 0x0004a400018a7983 */ /* 0x001f680000300800 */
[----:B------:R0:W-:Y:S01]  /*7cb0*/  STL [R1+0x218], R139 ;  /* 0x0002188b01007387 */ /* 0x0001e20000100800 */
[----:B------:R-:W-:-:S03]  /*7cc0*/  FADD R140, RZ, R140 ;  /* 0x0000008cff8c7221 */ /* 0x000fc60000000000 */
        /* <DEDUP_REMOVED lines=34> */
[----:B------:R0:W-:Y:S04]  /*7ef0*/  STL [R1+0x248], R151 ;  /* 0x0002489701007387 */ /* 0x0001e80000100800 */
[----:B0-----:R-:W5:Y:S04]  /*7f00*/  LDL.LU R151, [R1+0x470] ;  /* 0x0004700001977983 */ /* 0x001f680000300800 */
[----:B------:R0:W-:Y:S02]  /*7f10*/  STL [R1+0x24c], R0 ;  /* 0x00024c0001007387 */ /* 0x0001e40000100800 */
[----:B0-----:R-:W-:-:S05]  /*7f20*/  FADD R0, RZ, R24 ;  /* 0x00000018ff007221 */ /* 0x001fca0000000000 */
        /* <DEDUP_REMOVED lines=213> */
[----:B--2---:R-:W-:-:S05]  /*8c80*/  FADD R0, RZ, R131 ;  /* 0x00000083ff007221 */ /* 0x004fca0000000000 */
[----:B------:R3:W-:Y:S02]  /*8c90*/  STL [R1+0x3fc], R0 ;  /* 0x0003fc0001007387 */ /* 0x0007e40000100800 */
[----:B---3--:R-:W-:-:S05]  /*8ca0*/  FADD R0, RZ, R132 ;  /* 0x00000084ff007221 */ /* 0x008fca0000000000 */
[----:B------:R4:W-:Y:S02]  /*8cb0*/  STL [R1+0x400], R0 ;  /* 0x0004000001007387 */ /* 0x0009e40000100800 */
[----:B----4-:R-:W-:-:S05]  /*8cc0*/  FADD R0, RZ, R133 ;  /* 0x00000085ff007221 */ /* 0x010fca0000000000 */
[----:B------:R5:W-:Y:S02]  /*8cd0*/  STL [R1+0x404], R0 ;  /* 0x0004040001007387 */ /* 0x000be40000100800 */
[----:B-----5:R-:W-:-:S05]  /*8ce0*/  FADD R0, RZ, R134 ;  /* 0x00000086ff007221 */ /* 0x020fca0000000000 */
        /* <DEDUP_REMOVED lines=34> */
[----:B------:R0:W-:Y:S01]  /*8f10*/  STL [R1+0x44c], R0 ;  /* 0x00044c0001007387 */ /* 0x0001e20000100800 */
[----:B------:R-:W-:-:S05]  /*8f20*/  UMOV UR6, URZ ;  /* 0x0000003f00067c82 */ /* 0x000fca0008000000 */
.L_x_22:
[----:B------:R-:W-:Y:S01]  /*8f30*/  UIADD3 UR23, UR5, 0x1, URZ ;  /* 0x0000000105177890 */ /* 0x000fe2000fffe03f */
[----:B------:R-:W-:-:S03]  /*8f40*/  UMOV UR8, 0x1 ;  /* 0x0000000100087882 */ /* 0x000fc60000000000 */
[----:B------:R-:W-:-:S04]  /*8f50*/  UISETP.NE.AND UP0, UPT, UR23, 0x3, UPT ;  /* 0x000000031700788c */ /* 0x000fc8000bf05270 */
[----:B------:R-:W-:Y:S02]  /*8f60*/  USEL UR24, URZ, 0x1, UP0 ;  /* 0x000000013f187887 */ /* 0x000fe40008000000 */
[----:B------:R-:W-:Y:S02]  /*8f70*/  USEL UR23, UR23, URZ, UP0 ;  /* 0x0000003f17177287 */ /* 0x000fe40008000000 */
[----:B------:R-:W-:-:S12]  /*8f80*/  ULOP3.LUT UR24, UR4, UR24, URZ, 0x3c, !UPT ;  /* 0x0000001804187292 */ /* 0x000fd8000f8e3c3f */
.L_x_17:
[----:B------:R-:W-:-:S04]  /*8f90*/  UISETP.LT.AND UP0, UPT, UR10, 0x1, UPT ;  /* 0x000000010a00788c */ /* 0x000fc8000bf01270 */
[----:B------:R-:W-:-:S04]  /*8fa0*/  USEL UR16, UR10, 0x1, UP0 ;  /* 0x000000010a107887 */ /* 0x000fc80008000000 */
[----:B------:R-:W-:-:S04]  /*8fb0*/  UIADD3 UR26, UR10, -UR16, URZ ;  /* 0x800000100a1a7290 */ /* 0x000fc8000fffe03f */
[----:B------:R-:W-:-:S06]  /*8fc0*/  UISETP.GE.AND UP0, UPT, UR26, 0x1, UPT ;  /* 0x000000011a00788c */ /* 0x000fcc000bf06270 */
[----:B------:R-:W-:-:S13]  /*8fd0*/  PLOP3.LUT P0, PT, PT, PT, UP0, 0x80, 0x0 ;  /* 0x000000000000781c */ /* 0x000fda0003f0f008 */
[----:B------:R-:W-:Y:S05]  /*8fe0*/  @!P0 BRA `(.L_x_23) ;  /* 0x00000088009c8947 */ /* 0x000fea0003800000 */
[----:B------:R-:W-:Y:S01]  /*8ff0*/  UMOV UR25, UR5 ;  /* 0x0000000500197c82 */ /* 0x000fe20008000000 */
[----:B------:R-:W-:-:S05]  /*9000*/  ULDC UR27, c[0x0][0x50c] ;  /* 0x00014300001b7ab9 */ /* 0x000fca0000000800 */
.L_x_31:
[----:B------:R-:W-:-:S06]  /*9010*/  UISETP.NE.AND UP0, UPT, UR22, 0x3, UPT ;  /* 0x000000031600788c */ /* 0x000fcc000bf05270 */
[----:B------:R-:W-:-:S13]  /*9020*/  PLOP3.LUT P1, PT, PT, PT, UP0, 0x80, 0x0 ;  /* 0x000000000000781c */ /* 0x000fda0003f2f008 */
[----:B-----5:R-:W-:Y:S05]  /*9030*/  @!P1 BRA `(.L_x_24) ;  /* 0x0000000000049947 */ /* 0x020fea0003800000 */
[----:B------:R-:W-:Y:S01]  /*9040*/  BPT.TRAP 0x1 ;  /* 0x000000040000795c */ /* 0x000fe20000300000 */
.L_x_24:
[----:B------:R-:W2:Y:S01]  /*9050*/  S2UR UR16, SR_CgaCtaId ;  /* 0x00000000001079c3 */ /* 0x000ea20000008800 */
[----:B------:R-:W-:Y:S01]  /*9060*/  UMOV UR12, 0x400 ;  /* 0x00000400000c7882 */ /* 0x000fe20000000000 */
[----:B0-----:R-:W-:-:S05]  /*9070*/  IMAD.U32 R0, RZ, RZ, UR24 ;  /* 0x00000018ff007e24 */ /* 0x001fca000f8e00ff */
[----:B------:R-:W-:Y:S01]  /*9080*/  SHF.L.U32 R0, R0, 0x1f, RZ ;  /* 0x0000001f00007819 */ /* 0x000fe200000006ff */
[----:B--2---:R-:W-:-:S04]  /*9090*/  ULEA UR12, UR16, UR12, 0x18 ;  /* 0x0000000c100c7291 */ /* 0x004fc8000f8ec03f */
[----:B------:R-:W-:-:S09]  /*90a0*/  ULEA UR16, UR23, UR12, 0x3 ;  /* 0x0000000c17107291 */ /* 0x000fd2000f8e183f */
[----:B------:R0:W2:Y:S01]  /*90b0*/  SYNCS.PHASECHK.TRANS64.TRYWAIT P0, [UR16], R0 ;  /* 0x00000000ff0075a7 */ /* 0x0000a20008000150 */
[----:B------:R-:W-:Y:S05]  /*90c0*/  @!P1 BRA `(.L_x_25) ;  /* 0x0000000000049947 */ /* 0x000fea0003800000 */
[----:B------:R-:W-:Y:S01]  /*90d0*/  BPT.TRAP 0x1 ;  /* 0x000000040000795c */ /* 0x000fe20000300000 */
.L_x_25:
[----:B--2---:R-:W-:Y:S05]  /*90e0*/  @P0 BRA `(.L_x_26) ;  /* 0x0000000000080947 */ /* 0x004fea0003800000 */
[----:B------:R-:W2:Y:S02]  /*90f0*/  SYNCS.PHASECHK.TRANS64.TRYWAIT P0, [UR16], R0 ;  /* 0x00000000ff0075a7 */ /* 0x000ea40008000150 */
[----:B--2---:R-:W-:Y:S05]  /*9100*/  @!P0 BRA `(.L_x_27) ;  /* 0x0000020800ac8947 */ /* 0x004fea0003800000 */
.L_x_26:
        /* <DEDUP_REMOVED lines=64> */
[----:B--2---:R-:W2:Y:S04]  /*9510*/  LDL.LU.64 R108, [R1] ;  /* 0x00000000016c7983 */ /* 0x004ea80000300a00 */
        /* <DEDUP_REMOVED lines=64> */
[----:B------:R-:W-:Y:S01]  /*9920*/  UISETP.NE.AND UP0, UPT, UR7, URZ, UPT ;  /* 0x0000003f0700728c */ /* 0x000fe2000bf05270 */
[----:B------:R-:W-:Y:S01]  /*9930*/  STL [R1+0x8c4], R23 ;  /* 0x0008c41701007387 */ /* 0x000fe20000100800 */
[----:B------:R-:W-:Y:S02]  /*9940*/  USHF.R.U32.HI UR16, URZ, 0x4, UR16 ;  /* 0x000000043f107899 */ /* 0x000fe40008011610 */
[----:B------:R-:W-:Y:S01]  /*9950*/  USEL UR8, UR8, URZ, !UP0 ;  /* 0x0000003f08087287 */ /* 0x000fe2000c000000 */
[----:B------:R-:W-:Y:S01]  /*9960*/  STL [R1+0x8c0], R22 ;  /* 0x0008c01601007387 */ /* 0x000fe20000100800 */
[----:B------:R-:W-:Y:S02]  /*9970*/  ULOP3.LUT UR16, UR16, 0x3fff, URZ, 0xc0, !UPT ;  /* 0x00003fff10107892 */ /* 0x000fe4000f8ec03f */
[----:B------:R-:W-:Y:S01]  /*9980*/  UISETP.NE.U32.AND UP0, UPT, UR8, URZ, UPT ;  /* 0x0000003f0800728c */ /* 0x000fe2000bf05070 */
[----:B------:R-:W-:Y:S01]  /*9990*/  STL [R1+0x8bc], R21 ;  /* 0x0008bc1501007387 */ /* 0x000fe20000100800 */
[----:B------:R-:W-:-:S02]  /*99a0*/  ULOP3.LUT UR7, UR11, 0x10000, URZ, 0xfc, !UPT ;  /* 0x000100000b077892 */ /* 0x000fc4000f8efc3f */
[----:B------:R-:W-:Y:S01]  /*99b0*/  ULOP3.LUT UR8, UR16, 0x10000, URZ, 0xfc, !UPT ;  /* 0x0001000010087892 */ /* 0x000fe2000f8efc3f */
[----:B------:R-:W-:Y:S01]  /*99c0*/  STL [R1+0x8b8], R20 ;  /* 0x0008b81401007387 */ /* 0x000fe20000100800 */
[----:B------:R-:W-:Y:S02]  /*99d0*/  ULEA UR7, UR23, UR7, 0xb ;  /* 0x0000000717077291 */ /* 0x000fe4000f8e583f */
[----:B------:R-:W-:Y:S01]  /*99e0*/  ULEA UR8, UR23, UR8, 0xb ;  /* 0x0000000817087291 */ /* 0x000fe2000f8e583f */
[----:B------:R-:W-:Y:S01]  /*99f0*/  STL [R1+0x8b4], R19 ;  /* 0x0008b41301007387 */ /* 0x000fe20000100800 */
[----:B------:R-:W-:Y:S01]  /*9a00*/  UMOV UR17, 0x40000040 ;  /* 0x4000004000117882 */ /* 0x000fe20000000000 */
[----:B------:R-:W-:Y:S02]  /*9a10*/  UMOV UR19, 0x40000040 ;  /* 0x4000004000137882 */ /* 0x000fe40000000000 */
[----:B------:R-:W-:Y:S01]  /*9a20*/  UMOV UR16, UR7 ;  /* 0x0000000700107c82 */ /* 0x000fe20008000000 */
[----:B------:R-:W-:Y:S01]  /*9a30*/  STL [R1+0x8b0], R18 ;  /* 0x0008b01201007387 */ /* 0x000fe20000100800 */
[----:B------:R-:W-:-:S03]  /*9a40*/  UMOV UR18, UR8 ;  /* 0x0000000800127c82 */ /* 0x000fc60008000000 */
[----:B------:R-:W-:Y:S04]  /*9a50*/  STL [R1+0x8ac], R17 ;  /* 0x0008ac1101007387 */ /* 0x000fe80000100800 */
        /* <DEDUP_REMOVED lines=14> */
[----:B-----5:R-:W-:Y:S01]  /*9b40*/  STL [R1+0x870], R2 ;  /* 0x0008700201007387 */ /* 0x020fe20000100800 */
[----:B--2---:R-:W-:-:S06]  /*9b50*/  WARPGROUP.ARRIVE ;  /* 0x00000000000079c5 */ /* 0x004fcc0000000000 */
[----:B------:R-:W-:Y:S03]  /*9b60*/  QGMMA.64x256x32.F32.E5M2.E5M2 R108, gdesc[UR16], R108, UP0, gsb0 ;  /* 0x03e00000106c79f3 */ /* 0x000fe6000b80386c */
        /* <DEDUP_REMOVED lines=65> */
[----:B--2---:R-:W2:Y:S04]  /*9f80*/  LDL.LU.64 R234, [R1+0xcc0] ;  /* 0x000cc00001ea7983 */ /* 0x004ea80000300a00 */
[----:B------:R-:W3:Y:S04]  /*9f90*/  LDL.LU.64 R232, [R1+0xcb8] ;  /* 0x000cb80001e87983 */ /* 0x000ee80000300a00 */
[----:B------:R-:W4:Y:S04]  /*9fa0*/  LDL.LU.64 R230, [R1+0xcb0] ;  /* 0x000cb00001e67983 */ /* 0x000f280000300a00 */
        /* <DEDUP_REMOVED lines=60> */
[----:B------:R-:W4:Y:S01]  /*a370*/  LDL.LU.64 R108, [R1+0xac8] ;  /* 0x000ac800016c7983 */ /* 0x000f220000300a00 */
[----:B------:R-:W-:Y:S01]  /*a380*/  UIADD3 UR16, UR7, 0x400, URZ ;  /* 0x0000040007107890 */ /* 0x000fe2000fffe03f */
[----:B------:R-:W-:-:S02]  /*a390*/  UMOV UR17, 0x40000040 ;  /* 0x4000004000117882 */ /* 0x000fc40000000000 */
[----:B--2---:R-:W-:Y:S04]  /*a3a0*/  STL.64 [R1+0xac0], R234 ;  /* 0x000ac0ea01007387 */ /* 0x004fe80000100a00 */
[----:B---3--:R-:W-:Y:S04]  /*a3b0*/  STL.64 [R1+0xab8], R232 ;  /* 0x000ab8e801007387 */ /* 0x008fe80000100a00 */
[----:B----4-:R-:W-:Y:S04]  /*a3c0*/  STL.64 [R1+0xab0], R230 ;  /* 0x000ab0e601007387 */ /* 0x010fe80000100a00 */
        /* <DEDUP_REMOVED lines=38> */
[----:B------:R-:W-:Y:S01]  /*a630*/  STL.64 [R1+0x978], R152 ;  /* 0x0009789801007387 */ /* 0x000fe20000100a00 */
[----:B------:R-:W-:-:S06]  /*a640*/  WARPGROUP.ARRIVE ;  /* 0x00000000000079c5 */ /* 0x000fcc0000000000 */
[----:B------:R-:W-:Y:S03]  /*a650*/  QGMMA.64x256x32.F32.E5M2.E5M2 R24, gdesc[UR16], R24, UP0, gsb0 ;  /* 0x03e00000101879f3 */ /* 0x000fe6000b803818 */
        /* <DEDUP_REMOVED lines=91> */
[----:B--2---:R-:W-:-:S06]  /*ac10*/  WARPGROUP.ARRIVE ;  /* 0x00000000000079c5 */ /* 0x004fcc0000000000 */
[----:B------:R-:W-:Y:S03]  /*ac20*/  QGMMA.64x256x32.F32.E5M2.E5M2 R108, gdesc[UR16], R108, gsb0 ;  /* 0x03e00000106c79f3 */ /* 0x000fe6000800386c */
[----:B------:R-:W-:Y:S02]  /*ac30*/  WARPGROUP.DEPBAR.LE gsb0, 0x0 ;  /* 0x00008000000079c5 */ /* 0x000fe40000010000 */
[----:B------:R-:W-:Y:S01]  /*ac40*/  STL.64 [R1], R108 ;  /* 0x0000006c01007387 */ /* 0x000fe20000100a00 */
[----:B------:R-:W-:Y:S02]  /*ac50*/  IMAD.MOV.U32 R2, RZ, RZ, R234 ;  /* 0x000000ffff027224 */ /* 0x000fe400078e00ea */
[----:B0-----:R-:W-:Y:S01]  /*ac60*/  IMAD.MOV.U32 R0, RZ, RZ, R235 ;  /* 0x000000ffff007224 */ /* 0x001fe200078e00eb */
        /* <DEDUP_REMOVED lines=31> */
[----:B------:R-:W-:-:S03]  /*ae60*/  IMAD.MOV.U32 R23, RZ, RZ, R213 ;  /* 0x000000ffff177224 */ /* 0x000fc600078e00d5 */
        /* <DEDUP_REMOVED lines=40> */
[----:B------:R0:W-:Y:S04]  /*b0f0*/  STL [R1+0x1a0], R212 ;  /* 0x0001a0d401007387 */ /* 0x0001e80000100800 */
[----:B------:R-:W2:Y:S04]  /*b100*/  LDL.LU.64 R234, [R1+0xac0] ;  /* 0x000ac00001ea7983 */ /* 0x000ea80000300a00 */
        /* <DEDUP_REMOVED lines=10> */
[----:B0-----:R-:W4:Y:S04]  /*b1b0*/  LDL.LU.64 R212, [R1+0xa68] ;  /* 0x000a680001d47983 */ /* 0x001f280000300a00 */
        /* <DEDUP_REMOVED lines=248> */
[----:B------:R-:W-:Y:S01]  /*c140*/  IMAD.MOV.U32 R235, RZ, RZ, R0 ;  /* 0x000000ffffeb7224 */ /* 0x000fe200078e0000 */
[----:B------:R-:W-:Y:S01]  /*c150*/  UIADD3 UR16, UR7, 0x4, URZ ;  /* 0x0000000407107890 */ /* 0x000fe2000fffe03f */
[----:B------:R0:W5:Y:S01]  /*c160*/  LDL.LU R23, [R1+0x8c4] ;  /* 0x0008c40001177983 */ /* 0x0001620000300800 */
[----:B------:R-:W-:Y:S01]  /*c170*/  UIADD3 UR18, UR8, 0x4, URZ ;  /* 0x0000000408127890 */ /* 0x000fe2000fffe03f */
[----:B------:R-:W-:Y:S01]  /*c180*/  UMOV UR17, 0x40000040 ;  /* 0x4000004000117882 */ /* 0x000fe20000000000 */
[----:B------:R-:W-:Y:S01]  /*c190*/  UMOV UR19, 0x40000040 ;  /* 0x4000004000137882 */ /* 0x000fe20000000000 */
[----:B------:R0:W5:Y:S04]  /*c1a0*/  LDL.LU R22, [R1+0x8c0] ;  /* 0x0008c00001167983 */ /* 0x0001680000300800 */
        /* <DEDUP_REMOVED lines=19> */
[----:B------:R0:W5:Y:S01]  /*c2e0*/  LDL.LU R2, [R1+0x870] ;  /* 0x0008700001027983 */ /* 0x0001620000300800 */
        /* <DEDUP_REMOVED lines=336> */
[----:B--2---:R0:W5:Y:S04]  /*d7f0*/  LDL.LU.64 R234, [R1+0x668] ;  /* 0x0006680001ea7983 */ /* 0x0041680000300a00 */
[----:B------:R0:W5:Y:S04]  /*d800*/  LDL.LU.64 R232, [R1+0x660] ;  /* 0x0006600001e87983 */ /* 0x0001680000300a00 */
        /* <DEDUP_REMOVED lines=64> */
[----:B------:R-:W-:-:S04]  /*dc10*/  UIADD3 UR6, UR6, 0x4, URZ ;  /* 0x0000000406067890 */ /* 0x000fc8000fffe03f */
[----:B------:R-:W-:-:S04]  /*dc20*/  UISETP.NE.AND UP0, UPT, UR6, UR27, UPT ;  /* 0x0000001b0600728c */ /* 0x000fc8000bf05270 */
[----:B------:R-:W-:-:S06]  /*dc30*/  USEL UR7, URZ, 0x1, UP0 ;  /* 0x000000013f077887 */ /* 0x000fcc0008000000 */
[----:B------:R-:W-:Y:S01]  /*dc40*/  ISETP.NE.AND P0, PT, RZ, UR7, PT ;  /* 0x00000007ff007c0c */ /* 0x000fe2000bf05270 */
[----:B--2---:R-:W-:-:S06]  /*dc50*/  WARPGROUP.ARRIVE ;  /* 0x00000000000079c5 */ /* 0x004fcc0000000000 */
[----:B------:R-:W-:Y:S03]  /*dc60*/  QGMMA.64x256x32.F32.E5M2.E5M2 R24, gdesc[UR16], R24, gsb0 ;  /* 0x03e00000101879f3 */ /* 0x000fe60008003818 */
[----:B------:R-:W-:-:S03]  /*dc70*/  WARPGROUP.DEPBAR.LE gsb0, 0x0 ;  /* 0x00008000000079c5 */ /* 0x000fc60000010000 */
[----:B0-----:R-:W-:Y:S05]  /*dc80*/  @!P0 BRA `(.L_x_28) ;  /* 0x0000003800fc8947 */ /* 0x001fea0003800000 */
[----:B-----5:R0:W-:Y:S04]  /*dc90*/  STL [R1+0x698], R225 ;  /* 0x000698e101007387 */ /* 0x0201e80000100800 */
[----:B------:R2:W-:Y:S01]  /*dca0*/  STL [R1+0x694], R226 ;  /* 0x000694e201007387 */ /* 0x0005e20000100800 */
[----:B0-----:R-:W-:-:S03]  /*dcb0*/  IMAD.MOV.U32 R225, RZ, RZ, R0 ;  /* 0x000000ffffe17224 */ /* 0x001fc600078e0000 */
[----:B--2---:R-:W2:Y:S04]  /*dcc0*/  LDL R226, [R1+0x4] ;  /* 0x0000040001e27983 */ /* 0x004ea80000100800 */
[----:B------:R0:W-:Y:S04]  /*dcd0*/  STL [R1+0x690], R227 ;  /* 0x000690e301007387 */ /* 0x0001e80000100800 */
[----:B0-----:R-:W3:Y:S04]  /*dce0*/  LDL R227, [R1+0x8] ;  /* 0x0000080001e37983 */ /* 0x001ee80000100800 */
[----:B------:R0:W-:Y:S04]  /*dcf0*/  STL [R1+0x68c], R228 ;  /* 0x00068ce401007387 */ /* 0x0001e80000100800 */
[----:B0-----:R-:W4:Y:S04]  /*dd00*/  LDL R228, [R1+0xc] ;  /* 0x00000c0001e47983 */ /* 0x001f280000100800 */
        /* <DEDUP_REMOVED lines=211> */
[----:B0-----:R-:W4:Y:S04]  /*ea40*/  LDL.LU R122, [R1+0x200] ;  /* 0x00020000017a7983 */ /* 0x001f280000300800 */
        /* <DEDUP_REMOVED lines=10> */
[----:B------:R-:W4:Y:S04]  /*eaf0*/  LDL.LU R0, [R1+0x22c] ;  /* 0x00022c0001007983 */ /* 0x000f280000300800 */
        /* <DEDUP_REMOVED lines=37> */
[----:B0-----:R-:W4:Y:S04]  /*ed50*/  LDL.LU R146, [R1+0x210] ;  /* 0x0002100001927983 */ /* 0x001f280000300800 */
[----:B------:R0:W-:Y:S01]  /*ed60*/  STL [R1+0x480], R147 ;  /* 0x0004809301007387 */ /* 0x0001e20000100800 */
[----:B------:R-:W-:-:S03]  /*ed70*/  FADD R2, R225, R2 ;  /* 0x00000002e1027221 */ /* 0x000fc60000000000 */
[----:B0-----:R-:W4:Y:S04]  /*ed80*/  LDL R147, [R1+0x1f8] ;  /* 0x0001f80001937983 */ /* 0x001f280000100800 */
[----:B------:R0:W-:Y:S01]  /*ed90*/  STL [R1+0x47c], R148 ;  /* 0x00047c9401007387 */ /* 0x0001e20000100800 */
[----:B--2---:R-:W-:-:S01]  /*eda0*/  FADD R3, R226, R3 ;  /* 0x00000003e2037221 */ /* 0x004fc20000000000 */
[----:B---3--:R-:W-:Y:S02]  /*edb0*/  FADD R4, R227, R4 ;  /* 0x00000004e3047221 */ /* 0x008fe40000000000 */
[----:B0-----:R-:W2:Y:S04]  /*edc0*/  LDL R148, [R1+0x1c0] ;  /* 0x0001c00001947983 */ /* 0x001ea80000100800 */
[----:B------:R0:W-:Y:S01]  /*edd0*/  STL [R1+0x478], R149 ;  /* 0x0004789501007387 */ /* 0x0001e20000100800 */
[----:B----4-:R-:W-:-:S01]  /*ede0*/  FADD R5, R228, R5 ;  /* 0x00000005e4057221 */ /* 0x010fc20000000000 */
[----:B------:R-:W-:-:S02]  /*edf0*/  FADD R6, R229, R6 ;  /* 0x00000006e5067221 */ /* 0x000fc40000000000 */
[----:B0-----:R-:W3:Y:S04]  /*ee00*/  LDL R149, [R1+0x1f4] ;  /* 0x0001f40001957983 */ /* 0x001ee80000100800 */
[----:B------:R0:W-:Y:S01]  /*ee10*/  STL [R1+0x474], R150 ;  /* 0x0004749601007387 */ /* 0x0001e20000100800 */
[----:B------:R-:W-:-:S01]  /*ee20*/  FADD R7, R230, R7 ;  /* 0x00000007e6077221 */ /* 0x000fc20000000000 */
[----:B------:R-:W-:Y:S02]  /*ee30*/  FADD R8, R231, R8 ;  /* 0x00000008e7087221 */ /* 0x000fe40000000000 */
[----:B0-----:R-:W4:Y:S04]  /*ee40*/  LDL.LU R150, [R1+0x20c] ;  /* 0x00020c0001967983 */ /* 0x001f280000300800 */
[----:B------:R0:W-:Y:S01]  /*ee50*/  STL [R1+0x470], R151 ;  /* 0x0004709701007387 */ /* 0x0001e20000100800 */
[----:B------:R-:W-:-:S01]  /*ee60*/  FADD R9, R232, R9 ;  /* 0x00000009e8097221 */ /* 0x000fc20000000000 */
[----:B------:R-:W-:-:S02]  /*ee70*/  FADD R10, R233, R10 ;  /* 0x0000000ae90a7221 */ /* 0x000fc40000000000 */
[----:B0-----:R-:W3:Y:S04]  /*ee80*/  LDL R151, [R1+0x1f0] ;  /* 0x0001f00001977983 */ /* 0x001ee80000100800 */
[----:B------:R-:W2:Y:S04]  /*ee90*/  LDL.LU R225, [R1+0x698] ;  /* 0x0006980001e17983 */ /* 0x000ea80000300800 */
[----:B------:R-:W4:Y:S04]  /*eea0*/  LDL.LU R226, [R1+0x694] ;  /* 0x0006940001e27983 */ /* 0x000f280000300800 */
[----:B------:R-:W3:Y:S04]  /*eeb0*/  LDL.LU R227, [R1+0x690] ;  /* 0x0006900001e37983 */ /* 0x000ee80000300800 */
[----:B------:R-:W3:Y:S04]  /*eec0*/  LDL.LU R228, [R1+0x68c] ;  /* 0x00068c0001e47983 */ /* 0x000ee80000300800 */
[----:B------:R-:W3:Y:S01]  /*eed0*/  LDL.LU R229, [R1+0x688] ;  /* 0x0006880001e57983 */ /* 0x000ee20000300800 */
[----:B------:R-:W-:-:S03]  /*eee0*/  FADD R11, R234, R11 ;  /* 0x0000000bea0b7221 */ /* 0x000fc60000000000 */
[----:B------:R-:W3:Y:S01]  /*eef0*/  LDL.LU R230, [R1+0x684] ;  /* 0x0006840001e67983 */ /* 0x000ee20000300800 */
[----:B------:R-:W-:-:S03]  /*ef00*/  FADD R12, R235, R12 ;  /* 0x0000000ceb0c7221 */ /* 0x000fc60000000000 */
[----:B------:R-:W3:Y:S04]  /*ef10*/  LDL.LU R231, [R1+0x680] ;  /* 0x0006800001e77983 */ /* 0x000ee80000300800 */
[----:B------:R-:W3:Y:S04]  /*ef20*/  LDL.LU R232, [R1+0x67c] ;  /* 0x00067c0001e87983 */ /* 0x000ee80000300800 */
[----:B------:R-:W3:Y:S04]  /*ef30*/  LDL.LU R233, [R1+0x678] ;  /* 0x0006780001e97983 */ /* 0x000ee80000300800 */
[----:B------:R-:W3:Y:S04]  /*ef40*/  LDL.LU R234, [R1+0x674] ;  /* 0x0006740001ea7983 */ /* 0x000ee80000300800 */
[----:B------:R-:W3:Y:S01]  /*ef50*/  LDL.LU R235, [R1+0x670] ;  /* 0x0006700001eb7983 */ /* 0x000ee20000300800 */
[----:B------:R-:W-:-:S01]  /*ef60*/  FADD R13, R24, R13 ;  /* 0x0000000d180d7221 */ /* 0x000fc20000000000 */
[----:B------:R-:W-:Y:S01]  /*ef70*/  FADD R14, R25, R14 ;  /* 0x0000000e190e7221 */ /* 0x000fe20000000000 */
[----:B------:R-:W-:-:S01]  /*ef80*/  FADD R15, R26, R15 ;  /* 0x0000000f1a0f7221 */ /* 0x000fc20000000000 */
[----:B------:R-:W3:Y:S01]  /*ef90*/  LDL.LU R24, [R1+0x66c] ;  /* 0x00066c0001187983 */ /* 0x000ee20000300800 */
[----:B------:R-:W-:-:S01]  /*efa0*/  FADD R16, R27, R16 ;  /* 0x000000101b107221 */ /* 0x000fc20000000000 */
[----:B------:R-:W-:-:S02]  /*efb0*/  FADD R17, R28, R17 ;  /* 0x000000111c117221 */ /* 0x000fc40000000000 */
[----:B------:R-:W3:Y:S01]  /*efc0*/  LDL.LU R25, [R1+0x668] ;  /* 0x0006680001197983 */ /* 0x000ee20000300800 */
[----:B------:R-:W-:-:S03]  /*efd0*/  FADD R18, R29, R18 ;  /* 0x000000121d127221 */ /* 0x000fc60000000000 */
        /* <DEDUP_REMOVED lines=157> */
[----:B--2---:R-:W-:-:S03]  /*f9b0*/  FADD R225, R108, R225 ;  /* 0x000000e16ce17221 */ /* 0x004fc60000000000 */
[----:B------:R-:W2:Y:S01]  /*f9c0*/  LDL.LU R105, [R1+0x528] ;  /* 0x0005280001697983 */ /* 0x000ea20000300800 */
[----:B----4-:R-:W-:-:S03]  /*f9d0*/  FADD R226, R109, R226 ;  /* 0x000000e26de27221 */ /* 0x010fc60000000000 */
[----:B------:R-:W4:Y:S01]  /*f9e0*/  LDL.LU R106, [R1+0x524] ;  /* 0x00052400016a7983 */ /* 0x000f220000300800 */
[----:B---3--:R-:W-:-:S03]  /*f9f0*/  FADD R227, R110, R227 ;  /* 0x000000e36ee37221 */ /* 0x008fc60000000000 */
        /* <DEDUP_REMOVED lines=15> */
[----:B------:R-:W-:-:S01]  /*faf0*/  FADD R235, R118, R235 ;  /* 0x000000eb76eb7221 */ /* 0x000fc20000000000 */
[----:B------:R-:W-:Y:S02]  /*fb00*/  FADD R122, R121, R122 ;  /* 0x0000007a797a7221 */ /* 0x000fe40000000000 */
[----:B------:R-:W3:Y:S01]  /*fb10*/  LDL.LU R115, [R1+0x500] ;  /* 0x0005000001737983 */ /* 0x000ee20000300800 */
[----:B------:R-:W-:-:S03]  /*fb20*/  FADD R236, R119, R236 ;  /* 0x000000ec77ec7221 */ /* 0x000fc60000000000 */
[----:B------:R-:W3:Y:S01]  /*fb30*/  LDL.LU R116, [R1+0x4fc] ;  /* 0x0004fc0001747983 */ /* 0x000ee20000300800 */
[----:B------:R-:W-:-:S03]  /*fb40*/  FADD R237, R120, R237 ;  /* 0x000000ed78ed7221 */ /* 0x000fc60000000000 */
[----:B------:R-:W3:Y:S01]  /*fb50*/  LDL.LU R117, [R1+0x4f8] ;  /* 0x0004f80001757983 */ /* 0x000ee20000300800 */
[----:B------:R-:W-:-:S03]  /*fb60*/  FADD R124, R123, R124 ;  /* 0x0000007c7b7c7221 */ /* 0x000fc60000000000 */
[----:B------:R-:W3:Y:S04]  /*fb70*/  LDL.LU R118, [R1+0x4f4] ;  /* 0x0004f40001767983 */ /* 0x000ee80000300800 */
[----:B------:R-:W3:Y:S01]  /*fb80*/  LDL.LU R119, [R1+0x4f0] ;  /* 0x0004f00001777983 */ /* 0x000ee20000300800 */
[----:B------:R-:W-:-:S03]  /*fb90*/  FADD R126, R125, R126 ;  /* 0x0000007e7d7e7221 */ /* 0x000fc60000000000 */
[----:B------:R-:W3:Y:S04]  /*fba0*/  LDL.LU R120, [R1+0x4ec] ;  /* 0x0004ec0001787983 */ /* 0x000ee80000300800 */
[----:B------:R-:W3:Y:S04]  /*fbb0*/  LDL.LU R121, [R1+0x4e8] ;  /* 0x0004e80001797983 */ /* 0x000ee80000300800 */
[----:B------:R0:W-:Y:S01]  /*fbc0*/  STL [R1+0x200], R122 ;  /* 0x0002007a01007387 */ /* 0x0001e20000100800 */
[----:B------:R-:W-:-:S01]  /*fbd0*/  FADD R150, R127, R150 ;  /* 0x000000967f967221 */ /* 0x000fc20000000000 */
[----:B------:R-:W-:Y:S01]  /*fbe0*/  FADD R146, R148, R146 ;  /* 0x0000009294927221 */ /* 0x000fe20000000000 */
[----:B------:R-:W-:-:S01]  /*fbf0*/  FADD R143, R144, R143 ;  /* 0x0000008f908f7221 */ /* 0x000fc20000000000 */
[----:B------:R-:W-:Y:S01]  /*fc00*/  FADD R141, R142, R141 ;  /* 0x0000008d8e8d7221 */ /* 0x000fe20000000000 */
[----:B0-----:R-:W3:Y:S04]  /*fc10*/  LDL.LU R122, [R1+0x4e4] ;  /* 0x0004e400017a7983 */ /* 0x001ee80000300800 */
[----:B------:R-:W3:Y:S04]  /*fc20*/  LDL.LU R123, [R1+0x4e0] ;  /* 0x0004e000017b7983 */ /* 0x000ee80000300800 */
[----:B------:R0:W-:Y:S01]  /*fc30*/  STL [R1+0x204], R124 ;  /* 0x0002047c01007387 */ /* 0x0001e20000100800 */
[----:B------:R-:W-:-:S01]  /*fc40*/  FADD R139, R140, R139 ;  /* 0x0000008b8c8b7221 */ /* 0x000fc20000000000 */
[----:B------:R-:W-:Y:S01]  /*fc50*/  FADD R137, R138, R137 ;  /* 0x000000898a897221 */ /* 0x000fe20000000000 */
[----:B------:R-:W-:-:S01]  /*fc60*/  FADD R135, R136, R135 ;  /* 0x0000008788877221 */ /* 0x000fc20000000000 */
[----:B0-----:R-:W3:Y:S04]  /*fc70*/  LDL.LU R124, [R1+0x4dc] ;  /* 0x0004dc00017c7983 */ /* 0x001ee80000300800 */
[----:B------:R-:W3:Y:S04]  /*fc80*/  LDL.LU R125, [R1+0x4d8] ;  /* 0x0004d800017d7983 */ /* 0x000ee80000300800 */
[----:B------:R0:W-:Y:S01]  /*fc90*/  STL [R1+0x208], R126 ;  /* 0x0002087e01007387 */ /* 0x0001e20000100800 */
[----:B------:R-:W-:-:S01]  /*fca0*/  FADD R131, R133, R131 ;  /* 0x0000008385837221 */ /* 0x000fc20000000000 */
[----:B------:R-:W-:-:S02]  /*fcb0*/  FADD R0, R129, R0 ;  /* 0x0000000081007221 */ /* 0x000fc40000000000 */
[----:B0-----:R-:W3:Y:S04]  /*fcc0*/  LDL.LU R126, [R1+0x4d4] ;  /* 0x0004d400017e7983 */ /* 0x001ee80000300800 */
[----:B------:R-:W3:Y:S04]  /*fcd0*/  LDL.LU R127, [R1+0x4d0] ;  /* 0x0004d000017f7983 */ /* 0x000ee80000300800 */
[----:B------:R-:W-:Y:S04]  /*fce0*/  STL [R1+0x20c], R150 ;  /* 0x00020c9601007387 */ /* 0x000fe80000100800 */
[----:B------:R-:W-:Y:S04]  /*fcf0*/  STL [R1+0x210], R146 ;  /* 0x0002109201007387 */ /* 0x000fe80000100800 */
[----:B------:R-:W-:Y:S04]  /*fd00*/  STL [R1+0x214], R143 ;  /* 0x0002148f01007387 */ /* 0x000fe80000100800 */
[----:B------:R-:W-:Y:S04]  /*fd10*/  STL [R1+0x218], R141 ;  /* 0x0002188d01007387 */ /* 0x000fe80000100800 */
[----:B------:R-:W-:Y:S04]  /*fd20*/  STL [R1+0x21c], R139 ;  /* 0x00021c8b01007387 */ /* 0x000fe80000100800 */
[----:B------:R-:W-:Y:S04]  /*fd30*/  STL [R1+0x220], R137 ;  /* 0x0002208901007387 */ /* 0x000fe80000100800 */
[----:B------:R-:W2:Y:S04]  /*fd40*/  LDL.LU R129, [R1+0x230] ;  /* 0x0002300001817983 */ /* 0x000ea80000300800 */
[----:B------:R-:W-:Y:S04]  /*fd50*/  STL [R1+0x224], R135 ;  /* 0x0002248701007387 */ /* 0x000fe80000100800 */
[----:B------:R0:W-:Y:S04]  /*fd60*/  STL [R1+0x228], R131 ;  /* 0x0002288301007387 */ /* 0x0001e80000100800 */
[----:B0-----:R-:W4:Y:S04]  /*fd70*/  LDL.LU R131, [R1+0x234] ;  /* 0x0002340001837983 */ /* 0x001f280000300800 */
[----:B------:R-:W3:Y:S04]  /*fd80*/  LDL.LU R133, [R1+0x238] ;  /* 0x0002380001857983 */ /* 0x000ee80000300800 */
[----:B------:R0:W-:Y:S04]  /*fd90*/  STL [R1+0x22c], R0 ;  /* 0x00022c0001007387 */ /* 0x0001e80000100800 */
[----:B------:R-:W3:Y:S04]  /*fda0*/  LDL.LU R135, [R1+0x23c] ;  /* 0x00023c0001877983 */ /* 0x000ee80000300800 */
        /* <DEDUP_REMOVED lines=12> */
[----:B0-----:R-:W3:Y:S01]  /*fe70*/  LDL.LU R0, [R1+0x270] ;  /* 0x0002700001007983 */ /* 0x001ee20000300800 */
[----:B--2---:R-:W-:-:S03]  /*fe80*/  FADD R129, R128, R129 ;  /* 0x0000008180817221 */ /* 0x004fc60000000000 */
[----:B------:R-:W2:Y:S04]  /*fe90*/  LDL.LU R128, [R1+0x4cc] ;  /* 0x0004cc0001807983 */ /* 0x000ea80000300800 */
[----:B------:R0:W-:Y:S04]  /*fea0*/  STL [R1+0x230], R129 ;  /* 0x0002308101007387 */ /* 0x0001e80000100800 */
[----:B0-----:R-:W2:Y:S01]  /*feb0*/  LDL.LU R129, [R1+0x4c8] ;  /* 0x0004c80001817983 */ /* 0x001ea20000300800 */
[----:B----4-:R-:W-:-:S03]  /*fec0*/  FADD R131, R130, R131 ;  /* 0x0000008382837221 */ /* 0x010fc60000000000 */
[----:B------:R-:W4:Y:S01]  /*fed0*/  LDL.LU R130, [R1+0x4c4] ;  /* 0x0004c40001827983 */ /* 0x000f220000300800 */
[----:B---3--:R-:W-:-:S03]  /*fee0*/  FADD R133, R132, R133 ;  /* 0x0000008584857221 */ /* 0x008fc60000000000 */
[----:B------:R0:W-:Y:S01]  /*fef0*/  STL [R1+0x234], R131 ;  /* 0x0002348301007387 */ /* 0x0001e20000100800 */
[----:B------:R-:W-:-:S03]  /*ff00*/  FADD R135, R134, R135 ;  /* 0x0000008786877221 */ /* 0x000fc60000000000 */
[----:B0-----:R-:W3:Y:S01]  /*ff10*/  LDL.LU R131, [R1+0x4c0] ;  /* 0x0004c00001837983 */ /* 0x001ee20000300800 */
[----:B------:R-:W-:-:S03]  /*ff20*/  FADD R150, R151, R150 ;  /* 0x0000009697967221 */ /* 0x000fc60000000000 */
[----:B------:R-:W3:Y:S01]  /*ff30*/  LDL.LU R132, [R1+0x4bc] ;  /* 0x0004bc0001847983 */ /* 0x000ee20000300800 */
[----:B------:R-:W-:-:S03]  /*ff40*/  FADD R148, R149, R148 ;  /* 0x0000009495947221 */ /* 0x000fc60000000000 */
[----:B------:R0:W-:Y:S01]  /*ff50*/  STL [R1+0x238], R133 ;  /* 0x0002388501007387 */ /* 0x0001e20000100800 */
[----:B------:R-:W-:-:S01]  /*ff60*/  FADD R146, R147, R146 ;  /* 0x0000009293927221 */ /* 0x000fc20000000000 */
[----:B------:R-:W-:Y:S02]  /*ff70*/  FADD R144, R145, R144 ;  /* 0x0000009091907221 */ /* 0x000fe40000000000 */
[----:B0-----:R-:W3:Y:S01]  /*ff80*/  LDL.LU R133, [R1+0x4b8] ;  /* 0x0004b80001857983 */ /* 0x001ee20000300800 */
[----:B------:R-:W-:-:S03]  /*ff90*/  FADD R143, R24, R143 ;  /* 0x0000008f188f7221 */ /* 0x000fc60000000000 */
[----:B------:R-:W3:Y:S01]  /*ffa0*/  LDL.LU R134, [R1+0x4b4] ;  /* 0x0004b40001867983 */ /* 0x000ee20000300800 */
[----:B------:R-:W-:-:S03]  /*ffb0*/  FADD R142, R25, R142 ;  /* 0x0000008e198e7221 */ /* 0x000fc60000000000 */
[----:B------:R0:W-:Y:S01]  /*ffc0*/  STL [R1+0x23c], R135 ;  /* 0x00023c8701007387 */ /* 0x0001e20000100800 */
[----:B------:R-:W-:-:S01]  /*ffd0*/  FADD R141, R26, R141 ;  /* 0x0000008d1a8d7221 */ /* 0x000fc20000000000 */
[----:B------:R-:W-:Y:S01]  /*ffe0*/  FADD R140, R27, R140 ;  /* 0x0000008c1b8c7221 */ /* 0x000fe20000000000 */
[----:B------:R-:W-:-:S01]  /*fff0*/  FADD R139, R28, R139 ;  /* 0x0000008b1c8b7221 */ /* 0x000fc20000000000 */
[----:B0-----:R-:W3:Y:S01]  /*10000*/  LDL.LU R135, [R1+0x4b0] ;  /* 0x0004b00001877983 */ /* 0x001ee20000300800 */
[----:B------:R-:W-:-:S03]  /*10010*/  FADD R138, R29, R138 ;  /* 0x0000008a1d8a7221 */ /* 0x000fc60000000000 */
[----:B------:R0:W-:Y:S01]  /*10020*/  STL [R1+0x240], R150 ;  /* 0x0002409601007387 */ /* 0x0001e20000100800 */
[----:B------:R-:W-:-:S03]  /*10030*/  FADD R137, R30, R137 ;  /* 0x000000891e897221 */ /* 0x000fc60000000000 */
[----:B------:R1:W-:Y:S01]  /*10040*/  STL [R1+0x244], R148 ;  /* 0x0002449401007387 */ /* 0x0003e20000100800 */
[----:B------:R-:W-:-:S03]  /*10050*/  FADD R136, R31, R136 ;  /* 0x000000881f887221 */ /* 0x000fc60000000000 */
[----:B------:R1:W-:Y:S01]  /*10060*/  STL [R1+0x248], R146 ;  /* 0x0002489201007387 */ /* 0x0003e20000100800 */
[----:B------:R-:W-:-:S03]  /*10070*/  FADD R0, R32, R0 ;  /* 0x0000000020007221 */ /* 0x000fc60000000000 */
[----:B------:R1:W-:Y:S04]  /*10080*/  STL [R1+0x24c], R144 ;  /* 0x00024c9001007387 */ /* 0x0003e80000100800 */
[----:B------:R1:W-:Y:S04]  /*10090*/  STL [R1+0x250], R143 ;  /* 0x0002508f01007387 */ /* 0x0003e80000100800 */
[----:B------:R1:W-:Y:S04]  /*100a0*/  STL [R1+0x254], R142 ;  /* 0x0002548e01007387 */ /* 0x0003e80000100800 */
[----:B------:R1:W-:Y:S04]  /*100b0*/  STL [R1+0x258], R141 ;  /* 0x0002588d01007387 */ /* 0x0003e80000100800 */
[----:B------:R1:W-:Y:S04]  /*100c0*/  STL [R1+0x25c], R140 ;  /* 0x00025c8c01007387 */ /* 0x0003e80000100800 */
[----:B------:R1:W-:Y:S04]  /*100d0*/  STL [R1+0x260], R139 ;  /* 0x0002608b01007387 */ /* 0x0003e80000100800 */
[----:B------:R1:W-:Y:S04]  /*100e0*/  STL [R1+0x264], R138 ;  /* 0x0002648a01007387 */ /* 0x0003e80000100800 */
[----:B------:R-:W2:Y:S04]  /*100f0*/  LDL.LU R151, [R1+0x274] ;  /* 0x0002740001977983 */ /* 0x000ea80000300800 */
[----:B------:R1:W-:Y:S04]  /*10100*/  STL [R1+0x268], R137 ;  /* 0x0002688901007387 */ /* 0x0003e80000100800 */
[----:B0-----:R-:W4:Y:S04]  /*10110*/  LDL.LU R150, [R1+0x278] ;  /* 0x0002780001967983 */ /* 0x001f280000300800 */
[----:B------:R0:W-:Y:S04]  /*10120*/  STL [R1+0x26c], R136 ;  /* 0x00026c8801007387 */ /* 0x0001e80000100800 */
[----:B------:R-:W3:Y:S04]  /*10130*/  LDL.LU R149, [R1+0x27c] ;  /* 0x00027c0001957983 */ /* 0x000ee80000300800 */
[----:B------:R0:W-:Y:S04]  /*10140*/  STL [R1+0x270], R0 ;  /* 0x0002700001007387 */ /* 0x0001e80000100800 */
[----:B-1----:R-:W3:Y:S04]  /*10150*/  LDL.LU R148, [R1+0x280] ;  /* 0x0002800001947983 */ /* 0x002ee80000300800 */
        /* <DEDUP_REMOVED lines=11> */
[----:B0-----:R-:W3:Y:S04]  /*10210*/  LDL.LU R136, [R1+0x2b0] ;  /* 0x0002b00001887983 */ /* 0x001ee80000300800 */
[----:B------:R-:W3:Y:S01]  /*10220*/  LDL.LU R0, [R1+0x2b4] ;  /* 0x0002b40001007983 */ /* 0x000ee20000300800 */
[----:B--2---:R-:W-:-:S05]  /*10230*/  FADD R151, R33, R151 ;  /* 0x0000009721977221 */ /* 0x004fca0000000000 */
[----:B------:R0:W-:Y:S01]  /*10240*/  STL [R1+0x274], R151 ;  /* 0x0002749701007387 */ /* 0x0001e20000100800 */
[----:B----4-:R-:W-:-:S05]  /*10250*/  FADD R150, R34, R150 ;  /* 0x0000009622967221 */ /* 0x010fca0000000000 */
[----:B------:R1:W-:Y:S01]  /*10260*/  STL [R1+0x278], R150 ;  /* 0x0002789601007387 */ /* 0x0003e20000100800 */
[----:B---3--:R-:W-:-:S05]  /*10270*/  FADD R149, R35, R149 ;  /* 0x0000009523957221 */ /* 0x008fca0000000000 */
[----:B------:R2:W-:Y:S01]  /*10280*/  STL [R1+0x27c], R149 ;  /* 0x00027c9501007387 */ /* 0x0005e20000100800 */
[----:B------:R-:W-:-:S01]  /*10290*/  FADD R148, R36, R148 ;  /* 0x0000009424947221 */ /* 0x000fc20000000000 */
[----:B------:R-:W-:-:S04]  /*102a0*/  FADD R147, R37, R147 ;  /* 0x0000009325937221 */ /* 0x000fc80000000000 */
[----:B------:R3:W-:Y:S01]  /*102b0*/  STL [R1+0x280], R148 ;  /* 0x0002809401007387 */ /* 0x0007e20000100800 */
[----:B------:R-:W-:-:S03]  /*102c0*/  FADD R146, R38, R146 ;  /* 0x0000009226927221 */ /* 0x000fc60000000000 */
        /* <DEDUP_REMOVED lines=20> */
[----:B0-----:R-:W4:Y:S01]  /*10410*/  LDL.LU R151, [R1+0x2b8] ;  /* 0x0002b80001977983 */ /* 0x001f220000300800 */
[----:B------:R-:W-:-:S03]  /*10420*/  FADD R0, R49, R0 ;  /* 0x0000000031007221 */ /* 0x000fc60000000000 */
[----:B------:R0:W-:Y:S04]  /*10430*/  STL [R1+0x2ac], R137 ;  /* 0x0002ac8901007387 */ /* 0x0001e80000100800 */
[----:B-1----:R-:W4:Y:S04]  /*10440*/  LDL.LU R150, [R1+0x2bc] ;  /* 0x0002bc0001967983 */ /* 0x002f280000300800 */
[----:B------:R1:W-:Y:S04]  /*10450*/  STL [R1+0x2b0], R136 ;  /* 0x0002b08801007387 */ /* 0x0003e80000100800 */
[----:B--2---:R-:W2:Y:S04]  /*10460*/  LDL.LU R149, [R1+0x2c0] ;  /* 0x0002c00001957983 */ /* 0x004ea80000300800 */
[----:B------:R1:W-:Y:S04]  /*10470*/  STL [R1+0x2b4], R0 ;  /* 0x0002b40001007387 */ /* 0x0003e80000100800 */
[----:B---3--:R-:W3:Y:S04]  /*10480*/  LDL.LU R148, [R1+0x2c4] ;  /* 0x0002c40001947983 */ /* 0x008ee80000300800 */
[----:B----4-:R-:W4:Y:S04]  /*10490*/  LDL.LU R147, [R1+0x2c8] ;  /* 0x0002c80001937983 */ /* 0x010f280000300800 */
[----:B------:R-:W4:Y:S04]  /*104a0*/  LDL.LU R146, [R1+0x2cc] ;  /* 0x0002cc0001927983 */ /* 0x000f280000300800 */
        /* <DEDUP_REMOVED lines=8> */
[----:B0-----:R-:W4:Y:S04]  /*10530*/  LDL.LU R137, [R1+0x2f0] ;  /* 0x0002f00001897983 */ /* 0x001f280000300800 */
[----:B-1----:R-:W4:Y:S04]  /*10540*/  LDL.LU R136, [R1+0x2f4] ;  /* 0x0002f40001887983 */ /* 0x002f280000300800 */
[----:B------:R-:W4:Y:S01]  /*10550*/  LDL.LU R0, [R1+0x2f8] ;  /* 0x0002f80001007983 */ /* 0x000f220000300800 */
[----:B------:R-:W-:-:S01]  /*10560*/  FADD R151, R50, R151 ;  /* 0x0000009732977221 */ /* 0x000fc20000000000 */
[----:B------:R-:W-:-:S04]  /*10570*/  FADD R150, R51, R150 ;  /* 0x0000009633967221 */ /* 0x000fc80000000000 */
[----:B------:R0:W-:Y:S01]  /*10580*/  STL [R1+0x2b8], R151 ;  /* 0x0002b89701007387 */ /* 0x0001e20000100800 */
[----:B--2---:R-:W-:-:S03]  /*10590*/  FADD R149, R52, R149 ;  /* 0x0000009534957221 */ /* 0x004fc60000000000 */
[----:B------:R1:W-:Y:S01]  /*105a0*/  STL [R1+0x2bc], R150 ;  /* 0x0002bc9601007387 */ /* 0x0003e20000100800 */
[----:B---3--:R-:W-:-:S03]  /*105b0*/  FADD R148, R53, R148 ;  /* 0x0000009435947221 */ /* 0x008fc60000000000 */
[----:B------:R2:W-:Y:S01]  /*105c0*/  STL [R1+0x2c0], R149 ;  /* 0x0002c09501007387 */ /* 0x0005e20000100800 */
[----:B----4-:R-:W-:-:S03]  /*105d0*/  FADD R147, R54, R147 ;  /* 0x0000009336937221 */ /* 0x010fc60000000000 */
        /* <DEDUP_REMOVED lines=198> */
[----:B------:R-:W-:Y:S01]  /*11240*/  STL [R1+0x3c8], R151 ;  /* 0x0003c89701007387 */ /* 0x000fe20000100800 */
[----:B--2---:R-:W-:-:S03]  /*11250*/  FADD R149, R120, R149 ;  /* 0x0000009578957221 */ /* 0x004fc60000000000 */
[----:B------:R-:W-:Y:S01]  /*11260*/  STL [R1+0x3cc], R150 ;  /* 0x0003cc9601007387 */ /* 0x000fe20000100800 */
[----:B---3--:R-:W-:-:S03]  /*11270*/  FADD R148, R121, R148 ;  /* 0x0000009479947221 */ /* 0x008fc60000000000 */
[----:B------:R-:W-:Y:S01]  /*11280*/  STL [R1+0x3d0], R149 ;  /* 0x0003d09501007387 */ /* 0x000fe20000100800 */
[----:B----4-:R-:W-:-:S03]  /*11290*/  FADD R147, R122, R147 ;  /* 0x000000937a937221 */ /* 0x010fc60000000000 */
[----:B------:R-:W-:Y:S01]  /*112a0*/  STL [R1+0x3d4], R148 ;  /* 0x0003d49401007387 */ /* 0x000fe20000100800 */
[----:B------:R-:W-:-:S03]  /*112b0*/  FADD R146, R123, R146 ;  /* 0x000000927b927221 */ /* 0x000fc60000000000 */
        /* <DEDUP_REMOVED lines=17> */
[----:B------:R-:W-:-:S01]  /*113d0*/  FADD R137, R132, R137 ;  /* 0x0000008984897221 */ /* 0x000fc20000000000 */
[----:B------:R-:W-:Y:S02]  /*113e0*/  FADD R136, R133, R136 ;  /* 0x0000008885887221 */ /* 0x000fe40000000000 */
[----:B------:R-:W-:Y:S04]  /*113f0*/  STL [R1+0x3fc], R138 ;  /* 0x0003fc8a01007387 */ /* 0x000fe80000100800 */
[----:B------:R0:W-:Y:S04]  /*11400*/  STL [R1+0x404], R136 ;  /* 0x0004048801007387 */ /* 0x0001e80000100800 */
[----:B------:R1:W-:Y:S04]  /*11410*/  STL [R1+0x400], R137 ;  /* 0x0004008901007387 */ /* 0x0003e80000100800 */
[----:B0-----:R-:W2:Y:S01]  /*11420*/  LDL.LU R136, [R1+0x40c] ;  /* 0x00040c0001887983 */ /* 0x001ea20000300800 */
[----:B------:R-:W-:-:S03]  /*11430*/  FADD R0, R134, R0 ;  /* 0x0000000086007221 */ /* 0x000fc60000000000 */
[----:B-1----:R-:W3:Y:S04]  /*11440*/  LDL.LU R137, [R1+0x410] ;  /* 0x0004100001897983 */ /* 0x002ee80000300800 */
[----:B------:R-:W4:Y:S04]  /*11450*/  LDL.LU R138, [R1+0x414] ;  /* 0x00041400018a7983 */ /* 0x000f280000300800 */
[----:B------:R0:W-:Y:S04]  /*11460*/  STL [R1+0x408], R0 ;  /* 0x0004080001007387 */ /* 0x0001e80000100800 */
        /* <DEDUP_REMOVED lines=13> */
[----:B0-----:R-:W4:Y:S01]  /*11540*/  LDL.LU R0, [R1+0x44c] ;  /* 0x00044c0001007983 */ /* 0x001f220000300800 */
[----:B--2---:R-:W-:-:S05]  /*11550*/  FADD R136, R135, R136 ;  /* 0x0000008887887221 */ /* 0x004fca0000000000 */
[----:B------:R0:W-:Y:S04]  /*11560*/  STL [R1+0x40c], R136 ;  /* 0x00040c8801007387 */ /* 0x0001e80000100800 */
[----:B0-----:R-:W3:Y:S02]  /*11570*/  LDL.LU R136, [R1+0x4ac] ;  /* 0x0004ac0001887983 */ /* 0x001ee40000300800 */
[----:B---3--:R-:W-:-:S05]  /*11580*/  FADD R137, R136, R137 ;  /* 0x0000008988897221 */ /* 0x008fca0000000000 */
[----:B------:R0:W-:Y:S04]  /*11590*/  STL [R1+0x410], R137 ;  /* 0x0004108901007387 */ /* 0x0001e80000100800 */
[----:B0-----:R-:W4:Y:S02]  /*115a0*/  LDL.LU R137, [R1+0x4a8] ;  /* 0x0004a80001897983 */ /* 0x001f240000300800 */
[----:B----4-:R-:W-:-:S05]  /*115b0*/  FADD R138, R137, R138 ;  /* 0x0000008a898a7221 */ /* 0x010fca0000000000 */
[----:B------:R0:W-:Y:S04]  /*115c0*/  STL [R1+0x414], R138 ;  /* 0x0004148a01007387 */ /* 0x0001e80000100800 */
[----:B0-----:R-:W2:Y:S02]  /*115d0*/  LDL.LU R138, [R1+0x4a4] ;  /* 0x0004a400018a7983 */ /* 0x001ea40000300800 */
[----:B--2---:R-:W-:-:S05]  /*115e0*/  FADD R139, R138, R139 ;  /* 0x0000008b8a8b7221 */ /* 0x004fca0000000000 */
        /* <DEDUP_REMOVED lines=37> */
[----:B0-----:R-:W2:Y:S01]  /*11840*/  LDL.LU R151, [R1+0x470] ;  /* 0x0004700001977983 */ /* 0x001ea20000300800 */
[----:B------:R-:W-:Y:S01]  /*11850*/  UMOV UR6, URZ ;  /* 0x0000003f00067c82 */ /* 0x000fe20008000000 */
[----:B--2---:R-:W-:-:S05]  /*11860*/  FADD R0, R0, R151 ;  /* 0x0000009700007221 */ /* 0x004fca0000000000 */
[----:B------:R0:W-:Y:S02]  /*11870*/  STL [R1+0x44c], R0 ;  /* 0x00044c0001007387 */ /* 0x0001e40000100800 */
.L_x_28:
[----:B------:R-:W-:Y:S05]  /*11880*/  @!P1 BRA `(.L_x_29) ;  /* 0x0000000000049947 */ /* 0x000fea0003800000 */
[----:B------:R-:W-:Y:S01]  /*11890*/  BPT.TRAP 0x1 ;  /* 0x000000040000795c */ /* 0x000fe20000300000 */
.L_x_29:
[----:B0-----:R-:W2:Y:S04]  /*118a0*/  LDL R0, [R1+0x450] ;  /* 0x0004500001007983 */ /* 0x001ea80000100800 */
[----:B-----5:R0:W-:Y:S04]  /*118b0*/  STL [R1+0x470], R2 ;  /* 0x0004700201007387 */ /* 0x0201e80000100800 */
[----:B0-----:R-:W3:Y:S01]  /*118c0*/  LDL R2, [R1+0x454] ;  /* 0x0004540001027983 */ /* 0x001ee20000100800 */
[----:B--2---:R-:W-:Y:S01]  /*118d0*/  ISETP.NE.AND P0, PT, R0, RZ, PT ;  /* 0x000000ff0000720c */ /* 0x004fe20003f05270 */
[----:B------:R-:W-:-:S12]  /*118e0*/  IMAD.U32 R0, RZ, RZ, UR25 ;  /* 0x00000019ff007e24 */ /* 0x000fd8000f8e00ff */
[----:B------:R-:W-:-:S05]  /*118f0*/  @P0 LEA R0, R0, UR12, 0x3 ;  /* 0x0000000c00000c11 */ /* 0x000fca000f8e18ff */
[----:B------:R-:W-:-:S05]  /*11900*/  @P0 VIADD R0, R0, 0x18 ;  /* 0x0000001800000836 */ /* 0x000fca0000000000 */
[----:B---3--:R-:W-:Y:S02]  /*11910*/  @P0 PRMT R0, R2, 0x654, R0 ;  /* 0x0000065402000816 */ /* 0x008fe40000000000 */
[----:B------:R0:W5:Y:S01]  /*11920*/  LDL.LU R2, [R1+0x470] ;  /* 0x0004700001027983 */ /* 0x0001620000300800 */
[----:B------:R-:W-:Y:S01]  /*11930*/  UISETP.GT.U32.AND UP0, UPT, UR13, 0x1, UPT ;  /* 0x000000010d00788c */ /* 0x000fe2000bf04070 */
[----:B------:R0:W-:Y:S05]  /*11940*/  @P0 SYNCS.ARRIVE.TRANS64.RED.A1T0 RZ, [R0+URZ], RZ ;  /* 0x000000ff00ff09a7 */ /* 0x0001ea000810043f */
[----:B------:R-:W-:-:S13]  /*11950*/  PLOP3.LUT P0, PT, PT, PT, UP0, 0x80, 0x0 ;  /* 0x000000000000781c */ /* 0x000fda0003f0f008 */
[----:B0-----:R-:W-:Y:S05]  /*11960*/  @P0 BRA `(.L_x_30) ;  /* 0x0000000000040947 */ /* 0x001fea0003800000 */
[----:B------:R-:W-:Y:S01]  /*11970*/  BPT.TRAP 0x1 ;  /* 0x000000040000795c */ /* 0x000fe20000300000 */
.L_x_30:
[----:B------:R-:W-:Y:S02]  /*11980*/  UISETP.GT.AND UP2, UPT, UR26, 0x1, UPT ;  /* 0x000000011a00788c */ /* 0x000fe4000bf44270 */
[----:B------:R-:W-:Y:S02]  /*11990*/  UIADD3 UR23, UR23, 0x1, URZ ;  /* 0x0000000117177890 */ /* 0x000fe4000fffe03f */
[----:B------:R-:W-:Y:S02]  /*119a0*/  UIADD3 UR25, UR25, 0x1, URZ ;  /* 0x0000000119197890 */ /* 0x000fe4000fffe03f */
[----:B------:R-:W-:Y:S01]  /*119b0*/  PLOP3.LUT P0, PT, PT, PT, UP2, 0x80, 0x0 ;  /* 0x000000000000781c */ /* 0x000fe20003f0f028 */
[----:B------:R-:W-:Y:S02]  /*119c0*/  UISETP.NE.AND UP0, UPT, UR23, 0x3, UPT ;  /* 0x000000031700788c */ /* 0x000fe4000bf05270 */
[----:B------:R-:W-:Y:S02]  /*119d0*/  UIADD3 UR16, UR26, -0x1, URZ ;  /* 0xffffffff1a107890 */ /* 0x000fe4000fffe03f */
[----:B------:R-:W-:-:S02]  /*119e0*/  USEL UR8, URZ, 0x1, UP0 ;  /* 0x000000013f087887 */ /* 0x000fc40008000000 */
[----:B------:R-:W-:Y:S02]  /*119f0*/  UISETP.NE.AND UP1, UPT, UR25, 0x3, UPT ;  /* 0x000000031900788c */ /* 0x000fe4000bf25270 */
[----:B------:R-:W-:Y:S02]  /*11a00*/  ULOP3.LUT UR24, UR24, UR8, URZ, 0x3c, !UPT ;  /* 0x0000000818187292 */ /* 0x000fe4000f8e3c3f */
[----:B------:R-:W-:Y:S02]  /*11a10*/  USEL UR23, UR23, URZ, UP0 ;  /* 0x0000003f17177287 */ /* 0x000fe40008000000 */
[----:B------:R-:W-:Y:S01]  /*11a20*/  USEL UR25, UR25, URZ, UP1 ;  /* 0x0000003f19197287 */ /* 0x000fe20008800000 */
[----:B------:R-:W-:Y:S01]  /*11a30*/  UMOV UR8, 0x1 ;  /* 0x0000000100087882 */ /* 0x000fe20000000000 */
[----:B------:R-:W-:Y:S01]  /*11a40*/  UMOV UR26, UR16 ;  /* 0x00000010001a7c82 */ /* 0x000fe20008000000 */
[----:B------:R-:W-:Y:S09]  /*11a50*/  @P0 BRA `(.L_x_31) ;  /* 0xffffff74006c0947 */ /* 0x000ff2000383ffff */
.L_x_23:
[----:B------:R-:W-:-:S04]  /*11a60*/  UISETP.NE.AND UP0, UPT, UR6, URZ, UPT ;  /* 0x0000003f0600728c */ /* 0x000fc8000bf05270 */
[----:B------:R-:W-:-:S06]  /*11a70*/  USEL UR6, URZ, 0x1, !UP0 ;  /* 0x000000013f067887 */ /* 0x000fcc000c000000 */
[----:B------:R-:W-:-:S13]  /*11a80*/  ISETP.NE.AND P0, PT, RZ, UR6, PT ;  /* 0x00000006ff007c0c */ /* 0x000fda000bf05270 */
[----:B------:R-:W-:Y:S05]  /*11a90*/  @!P0 BRA `(.L_x_32) ;  /* 0x0000003800188947 */ /* 0x000fea0003800000 */
[----:B------:R2:W-:Y:S04]  /*11aa0*/  STL [R1+0x628], R41 ;  /* 0x0006282901007387 */ /* 0x0005e80000100800 */
[----:B--2---:R-:W2:Y:S04]  /*11ab0*/  LDL.LU R41, [R1] ;  /* 0x0000000001297983 */ /* 0x004ea80000300800 */
[----:B------:R3:W-:Y:S04]  /*11ac0*/  STL [R1+0x624], R42 ;  /* 0x0006242a01007387 */ /* 0x0007e80000100800 */
[----:B---3--:R-:W3:Y:S04]  /*11ad0*/  LDL.LU R42, [R1+0x4] ;  /* 0x00000400012a7983 */ /* 0x008ee80000300800 */
[----:B------:R4:W-:Y:S04]  /*11ae0*/  STL [R1+0x620], R43 ;  /* 0x0006202b01007387 */ /* 0x0009e80000100800 */
[----:B----4-:R-:W4:Y:S04]  /*11af0*/  LDL.LU R43, [R1+0x8] ;  /* 0x00000800012b7983 */ /* 0x010f280000300800 */
[----:B------:R0:W-:Y:S04]  /*11b00*/  STL [R1+0x61c], R44 ;  /* 0x00061c2c01007387 */ /* 0x0001e80000100800 */
[----:B0-----:R-:W4:Y:S04]  /*11b10*/  LDL.LU R44, [R1+0xc] ;  /* 0x00000c00012c7983 */ /* 0x001f280000300800 */
        /* <DEDUP_REMOVED lines=144> */
[----:B------:R-:W4:Y:S04]  /*12420*/  LDL.LU R0, [R1+0x204] ;  /* 0x0002040001007983 */ /* 0x000f280000300800 */
        /* <DEDUP_REMOVED lines=69> */
[----:B0-----:R-:W4:Y:S01]  /*12880*/  LDL.LU R151, [R1+0x130] ;  /* 0x0001300001977983 */ /* 0x001f220000300800 */
[----:B--2--5:R-:W-:Y:S01]  /*12890*/  FADD R2, R41, R2 ;  /* 0x0000000229027221 */ /* 0x024fe20000000000 */
[----:B---3--:R-:W-:Y:S01]  /*128a0*/  FADD R3, R42, R3 ;  /* 0x000000032a037221 */ /* 0x008fe20000000000 */
[----:B----4-:R-:W-:Y:S01]  /*128b0*/  FADD R4, R43, R4 ;  /* 0x000000042b047221 */ /* 0x010fe20000000000 */
[----:B------:R-:W2:Y:S01]  /*128c0*/  LDL.LU R41, [R1+0x628] ;  /* 0x0006280001297983 */ /* 0x000ea20000300800 */
[----:B------:R-:W-:Y:S01]  /*128d0*/  FADD R5, R44, R5 ;  /* 0x000000052c057221 */ /* 0x000fe20000000000 */
[----:B------:R-:W-:-:S02]  /*128e0*/  FADD R6, R45, R6 ;  /* 0x000000062d067221 */ /* 0x000fc40000000000 */
[----:B------:R-:W3:Y:S01]  /*128f0*/  LDL.LU R42, [R1+0x624] ;  /* 0x00062400012a7983 */ /* 0x000ee20000300800 */
[----:B------:R-:W-:-:S03]  /*12900*/  FADD R7, R46, R7 ;  /* 0x000000072e077221 */ /* 0x000fc60000000000 */
[----:B------:R-:W4:Y:S01]  /*12910*/  LDL.LU R43, [R1+0x620] ;  /* 0x00062000012b7983 */ /* 0x000f220000300800 */
[----:B------:R-:W-:-:S03]  /*12920*/  FADD R8, R47, R8 ;  /* 0x000000082f087221 */ /* 0x000fc60000000000 */
[----:B------:R-:W2:Y:S01]  /*12930*/  LDL.LU R44, [R1+0x61c] ;  /* 0x00061c00012c7983 */ /* 0x000ea20000300800 */
[----:B------:R-:W-:-:S03]  /*12940*/  FADD R9, R48, R9 ;  /* 0x0000000930097221 */ /* 0x000fc60000000000 */
        /* <DEDUP_REMOVED lines=133> */
[----:B------:R-:W-:Y:S01]  /*131a0*/  FADD R204, R115, R204 ;  /* 0x000000cc73cc7221 */ /* 0x000fe20000000000 */
[----:B------:R-:W-:Y:S02]  /*131b0*/  FADD R118, R119, R118 ;  /* 0x0000007677767221 */ /* 0x000fe40000000000 */
[----:B------:R-:W2:Y:S01]  /*131c0*/  LDL.LU R112, [R1+0x50c] ;  /* 0x00050c0001707983 */ /* 0x000ea20000300800 */
[----:B------:R-:W-:-:S03]  /*131d0*/  FADD R205, R116, R205 ;  /* 0x000000cd74cd7221 */ /* 0x000fc60000000000 */
[----:B------:R-:W2:Y:S01]  /*131e0*/  LDL.LU R113, [R1+0x508] ;  /* 0x0005080001717983 */ /* 0x000ea20000300800 */
[----:B------:R-:W-:-:S03]  /*131f0*/  FADD R0, R117, R0 ;  /* 0x0000000075007221 */ /* 0x000fc60000000000 */
[----:B------:R-:W2:Y:S01]  /*13200*/  LDL.LU R114, [R1+0x504] ;  /* 0x0005040001727983 */ /* 0x000ea20000300800 */
[----:B------:R-:W-:-:S03]  /*13210*/  FADD R208, R149, R208 ;  /* 0x000000d095d07221 */ /* 0x000fc60000000000 */
[----:B------:R-:W2:Y:S04]  /*13220*/  LDL.LU R115, [R1+0x500] ;  /* 0x0005000001737983 */ /* 0x000ea80000300800 */
[----:B------:R-:W2:Y:S01]  /*13230*/  LDL.LU R116, [R1+0x4fc] ;  /* 0x0004fc0001747983 */ /* 0x000ea20000300800 */
[----:B------:R-:W-:Y:S01]  /*13240*/  FADD R207, R150, R207 ;  /* 0x000000cf96cf7221 */ /* 0x000fe20000000000 */
[----:B------:R-:W-:Y:S01]  /*13250*/  FADD R206, R151, R206 ;  /* 0x000000ce97ce7221 */ /* 0x000fe20000000000 */
[----:B------:R-:W-:Y:S01]  /*13260*/  FADD R237, R120, R237 ;  /* 0x000000ed78ed7221 */ /* 0x000fe20000000000 */
[----:B------:R-:W3:Y:S01]  /*13270*/  LDL.LU R117, [R1+0x1b8] ;  /* 0x0001b80001757983 */ /* 0x000ee20000300800 */
[----:B------:R-:W-:Y:S01]  /*13280*/  FADD R236, R121, R236 ;  /* 0x000000ec79ec7221 */ /* 0x000fe20000000000 */
[----:B------:R-:W-:Y:S01]  /*13290*/  FADD R235, R122, R235 ;  /* 0x000000eb7aeb7221 */ /* 0x000fe20000000000 */
[----:B------:R-:W-:Y:S01]  /*132a0*/  FADD R234, R123, R234 ;  /* 0x000000ea7bea7221 */ /* 0x000fe20000000000 */
[----:B------:R-:W3:Y:S01]  /*132b0*/  LDL.LU R149, [R1+0x208] ;  /* 0x0002080001957983 */ /* 0x000ee20000300800 */
[----:B------:R-:W-:Y:S01]  /*132c0*/  FADD R233, R124, R233 ;  /* 0x000000e97ce97221 */ /* 0x000fe20000000000 */
[----:B------:R-:W-:Y:S01]  /*132d0*/  FADD R232, R125, R232 ;  /* 0x000000e87de87221 */ /* 0x000fe20000000000 */
[----:B------:R-:W-:Y:S01]  /*132e0*/  FADD R231, R126, R231 ;  /* 0x000000e77ee77221 */ /* 0x000fe20000000000 */
[----:B------:R0:W-:Y:S01]  /*132f0*/  STL [R1+0x200], R118 ;  /* 0x0002007601007387 */ /* 0x0001e20000100800 */
[----:B------:R-:W-:Y:S01]  /*13300*/  FADD R230, R127, R230 ;  /* 0x000000e67fe67221 */ /* 0x000fe20000000000 */
        /* <DEDUP_REMOVED lines=8> */
[----:B0-----:R-:W4:Y:S01]  /*13390*/  LDL.LU R118, [R1+0x1bc] ;  /* 0x0001bc0001767983 */ /* 0x001f220000300800 */
[----:B------:R-:W-:Y:S01]  /*133a0*/  FADD R215, R142, R215 ;  /* 0x000000d78ed77221 */ /* 0x000fe20000000000 */
[----:B------:R-:W-:Y:S01]  /*133b0*/  FADD R224, R133, R224 ;  /* 0x000000e085e07221 */ /* 0x000fe20000000000 */
[----:B------:R-:W-:Y:S01]  /*133c0*/  FADD R214, R143, R214 ;  /* 0x000000d68fd67221 */ /* 0x000fe20000000000 */
[----:B------:R0:W-:Y:S01]  /*133d0*/  STL [R1+0x204], R0 ;  /* 0x0002040001007387 */ /* 0x0001e20000100800 */
[----:B------:R-:W-:Y:S01]  /*133e0*/  FADD R223, R134, R223 ;  /* 0x000000df86df7221 */ /* 0x000fe20000000000 */
[----:B------:R-:W-:Y:S01]  /*133f0*/  FADD R213, R144, R213 ;  /* 0x000000d590d57221 */ /* 0x000fe20000000000 */
[----:B------:R-:W-:Y:S01]  /*13400*/  FADD R222, R135, R222 ;  /* 0x000000de87de7221 */ /* 0x000fe20000000000 */
[----:B------:R-:W4:Y:S01]  /*13410*/  LDL.LU R150, [R1+0x20c] ;  /* 0x00020c0001967983 */ /* 0x000f220000300800 */
[----:B------:R-:W-:Y:S01]  /*13420*/  FADD R212, R145, R212 ;  /* 0x000000d491d47221 */ /* 0x000fe20000000000 */
[----:B------:R-:W-:Y:S01]  /*13430*/  FADD R221, R136, R221 ;  /* 0x000000dd88dd7221 */ /* 0x000fe20000000000 */
[----:B------:R-:W-:Y:S01]  /*13440*/  FADD R211, R146, R211 ;  /* 0x000000d392d37221 */ /* 0x000fe20000000000 */
[----:B------:R-:W2:Y:S01]  /*13450*/  LDL.LU R119, [R1+0x1c0] ;  /* 0x0001c00001777983 */ /* 0x000ea20000300800 */
[----:B------:R-:W-:Y:S01]  /*13460*/  FADD R220, R137, R220 ;  /* 0x000000dc89dc7221 */ /* 0x000fe20000000000 */
[----:B------:R-:W-:Y:S01]  /*13470*/  FADD R210, R147, R210 ;  /* 0x000000d293d27221 */ /* 0x000fe20000000000 */
[----:B------:R-:W-:Y:S01]  /*13480*/  FADD R219, R138, R219 ;  /* 0x000000db8adb7221 */ /* 0x000fe20000000000 */
[----:B------:R-:W2:Y:S01]  /*13490*/  LDL.LU R151, [R1+0x210] ;  /* 0x0002100001977983 */ /* 0x000ea20000300800 */
[----:B------:R-:W-:-:S03]  /*134a0*/  FADD R209, R148, R209 ;  /* 0x000000d194d17221 */ /* 0x000fc60000000000 */
[----:B------:R-:W2:Y:S04]  /*134b0*/  LDL.LU R120, [R1+0x1c4] ;  /* 0x0001c40001787983 */ /* 0x000ea80000300800 */
[----:B0-----:R-:W2:Y:S04]  /*134c0*/  LDL.LU R0, [R1+0x214] ;  /* 0x0002140001007983 */ /* 0x001ea80000300800 */
        /* <DEDUP_REMOVED lines=28> */
[----:B---3--:R-:W-:-:S03]  /*13690*/  FADD R149, R117, R149 ;  /* 0x0000009575957221 */ /* 0x008fc60000000000 */
[----:B------:R-:W3:Y:S04]  /*136a0*/  LDL.LU R117, [R1+0x4f8] ;  /* 0x0004f80001757983 */ /* 0x000ee80000300800 */
[----:B------:R0:W-:Y:S04]  /*136b0*/  STL [R1+0x208], R149 ;  /* 0x0002089501007387 */ /* 0x0001e80000100800 */
[----:B0-----:R-:W3:Y:S01]  /*136c0*/  LDL.LU R149, [R1+0x250] ;  /* 0x0002500001957983 */ /* 0x001ee20000300800 */
[----:B----4-:R-:W-:-:S03]  /*136d0*/  FADD R150, R118, R150 ;  /* 0x0000009676967221 */ /* 0x010fc60000000000 */
[----:B------:R-:W4:Y:S04]  /*136e0*/  LDL.LU R118, [R1+0x4f4] ;  /* 0x0004f40001767983 */ /* 0x000f280000300800 */
[----:B------:R0:W-:Y:S01]  /*136f0*/  STL [R1+0x20c], R150 ;  /* 0x00020c9601007387 */ /* 0x0001e20000100800 */
[----:B--2---:R-:W-:-:S03]  /*13700*/  FADD R151, R119, R151 ;  /* 0x0000009777977221 */ /* 0x004fc60000000000 */
[----:B0-----:R-:W2:Y:S04]  /*13710*/  LDL.LU R150, [R1+0x254] ;  /* 0x0002540001967983 */ /* 0x001ea80000300800 */
[----:B------:R-:W4:Y:S04]  /*13720*/  LDL.LU R119, [R1+0x4f0] ;  /* 0x0004f00001777983 */ /* 0x000f280000300800 */
[----:B------:R0:W-:Y:S04]  /*13730*/  STL [R1+0x210], R151 ;  /* 0x0002109701007387 */ /* 0x0001e80000100800 */
[----:B0-----:R-:W4:Y:S01]  /*13740*/  LDL.LU R151, [R1+0x258] ;  /* 0x0002580001977983 */ /* 0x001f220000300800 */
[----:B------:R-:W-:Y:S01]  /*13750*/  FADD R0, R120, R0 ;  /* 0x0000000078007221 */ /* 0x000fe20000000000 */
[----:B------:R-:W-:-:S02]  /*13760*/  FADD R122, R121, R122 ;  /* 0x0000007a797a7221 */ /* 0x000fc40000000000 */
[----:B------:R-:W4:Y:S01]  /*13770*/  LDL.LU R120, [R1+0x4ec] ;  /* 0x0004ec0001787983 */ /* 0x000f220000300800 */
[----:B------:R-:W-:-:S03]  /*13780*/  FADD R124, R123, R124 ;  /* 0x0000007c7b7c7221 */ /* 0x000fc60000000000 */
[----:B------:R0:W-:Y:S01]  /*13790*/  STL [R1+0x214], R0 ;  /* 0x0002140001007387 */ /* 0x0001e20000100800 */
[----:B------:R-:W-:-:S03]  /*137a0*/  FADD R126, R125, R126 ;  /* 0x0000007e7d7e7221 */ /* 0x000fc60000000000 */
[----:B0-----:R-:W4:Y:S04]  /*137b0*/  LDL.LU R0, [R1+0x25c] ;  /* 0x00025c0001007983 */ /* 0x001f280000300800 */
[----:B------:R-:W4:Y:S04]  /*137c0*/  LDL.LU R121, [R1+0x4e8] ;  /* 0x0004e80001797983 */ /* 0x000f280000300800 */
[----:B------:R0:W-:Y:S01]  /*137d0*/  STL [R1+0x218], R122 ;  /* 0x0002187a01007387 */ /* 0x0001e20000100800 */
[----:B------:R-:W-:Y:S01]  /*137e0*/  FADD R128, R127, R128 ;  /* 0x000000807f807221 */ /* 0x000fe20000000000 */
[----:B------:R-:W-:-:S02]  /*137f0*/  FADD R139, R129, R139 ;  /* 0x0000008b818b7221 */ /* 0x000fc40000000000 */
[----:B0-----:R-:W4:Y:S04]  /*13800*/  LDL.LU R122, [R1+0x4e4] ;  /* 0x0004e400017a7983 */ /* 0x001f280000300800 */
[----:B------:R-:W4:Y:S04]  /*13810*/  LDL.LU R123, [R1+0x4e0] ;  /* 0x0004e000017b7983 */ /* 0x000f280000300800 */
[----:B------:R0:W-:Y:S01]  /*13820*/  STL [R1+0x21c], R124 ;  /* 0x00021c7c01007387 */ /* 0x0001e20000100800 */
[----:B------:R-:W-:-:S03]  /*13830*/  FADD R140, R130, R140 ;  /* 0x0000008c828c7221 */ /* 0x000fc60000000000 */
        /* <DEDUP_REMOVED lines=34> */
[----:B------:R0:W-:Y:S04]  /*13a60*/  STL [R1+0x240], R145 ;  /* 0x0002409101007387 */ /* 0x0001e80000100800 */
[----:B0-----:R-:W4:Y:S04]  /*13a70*/  LDL.LU R145, [R1+0x278] ;  /* 0x0002780001917983 */ /* 0x001f280000300800 */
[----:B------:R-:W4:Y:S04]  /*13a80*/  LDL.LU R136, [R1+0x4ac] ;  /* 0x0004ac0001887983 */ /* 0x000f280000300800 */
[----:B------:R0:W-:Y:S04]  /*13a90*/  STL [R1+0x244], R146 ;  /* 0x0002449201007387 */ /* 0x0001e80000100800 */
[----:B0-----:R-:W4:Y:S04]  /*13aa0*/  LDL.LU R146, [R1+0x27c] ;  /* 0x00027c0001927983 */ /* 0x001f280000300800 */
[----:B------:R-:W4:Y:S04]  /*13ab0*/  LDL.LU R137, [R1+0x4a8] ;  /* 0x0004a80001897983 */ /* 0x000f280000300800 */
[----:B------:R0:W-:Y:S04]  /*13ac0*/  STL [R1+0x248], R147 ;  /* 0x0002489301007387 */ /* 0x0001e80000100800 */
[----:B0-----:R-:W4:Y:S04]  /*13ad0*/  LDL.LU R147, [R1+0x280] ;  /* 0x0002800001937983 */ /* 0x001f280000300800 */
[----:B------:R-:W4:Y:S01]  /*13ae0*/  LDL.LU R138, [R1+0x4a4] ;  /* 0x0004a400018a7983 */ /* 0x000f220000300800 */
[----:B---3--:R-:W-:-:S03]  /*13af0*/  FADD R149, R24, R149 ;  /* 0x0000009518957221 */ /* 0x008fc60000000000 */
[----:B------:R0:W-:Y:S04]  /*13b00*/  STL [R1+0x24c], R148 ;  /* 0x00024c9401007387 */ /* 0x0001e80000100800 */
[----:B0-----:R-:W3:Y:S04]  /*13b10*/  LDL.LU R148, [R1+0x284] ;  /* 0x0002840001947983 */ /* 0x001ee80000300800 */
[----:B------:R0:W-:Y:S01]  /*13b20*/  STL [R1+0x250], R149 ;  /* 0x0002509501007387 */ /* 0x0001e20000100800 */
[----:B--2---:R-:W-:-:S03]  /*13b30*/  FADD R150, R25, R150 ;  /* 0x0000009619967221 */ /* 0x004fc60000000000 */
[----:B0-----:R-:W2:Y:S04]  /*13b40*/  LDL.LU R149, [R1+0x288] ;  /* 0x0002880001957983 */ /* 0x001ea80000300800 */
[----:B------:R0:W-:Y:S04]  /*13b50*/  STL [R1+0x254], R150 ;  /* 0x0002549601007387 */ /* 0x0001e80000100800 */
[----:B0-----:R-:W2:Y:S01]  /*13b60*/  LDL.LU R150, [R1+0x28c] ;  /* 0x00028c0001967983 */ /* 0x001ea20000300800 */
[----:B----4-:R-:W-:-:S05]  /*13b70*/  FADD R151, R26, R151 ;  /* 0x000000971a977221 */ /* 0x010fca0000000000 */
[----:B------:R0:W-:Y:S04]  /*13b80*/  STL [R1+0x258], R151 ;  /* 0x0002589701007387 */ /* 0x0001e80000100800 */
[----:B0-----:R-:W4:Y:S01]  /*13b90*/  LDL.LU R151, [R1+0x290] ;  /* 0x0002900001977983 */ /* 0x001f220000300800 */
[----:B------:R-:W-:-:S03]  /*13ba0*/  FADD R0, R27, R0 ;  /* 0x000000001b007221 */ /* 0x000fc60000000000 */
[----:B------:R-:W4:Y:S04]  /*13bb0*/  LDL.LU R27, [R1+0x2c8] ;  /* 0x0002c800011b7983 */ /* 0x000f280000300800 */
[----:B------:R-:W4:Y:S04]  /*13bc0*/  LDL.LU R26, [R1+0x2cc] ;  /* 0x0002cc00011a7983 */ /* 0x000f280000300800 */
[----:B------:R-:W4:Y:S04]  /*13bd0*/  LDL.LU R25, [R1+0x2d0] ;  /* 0x0002d00001197983 */ /* 0x000f280000300800 */
[----:B------:R0:W-:Y:S04]  /*13be0*/  STL [R1+0x25c], R0 ;  /* 0x00025c0001007387 */ /* 0x0001e80000100800 */
[----:B------:R-:W4:Y:S04]  /*13bf0*/  LDL.LU R24, [R1+0x2d4] ;  /* 0x0002d40001187983 */ /* 0x000f280000300800 */
[----:B0-----:R-:W4:Y:S01]  /*13c00*/  LDL.LU R0, [R1+0x2d8] ;  /* 0x0002d80001007983 */ /* 0x001f220000300800 */
[----:B------:R-:W-:-:S05]  /*13c10*/  FADD R139, R28, R139 ;  /* 0x0000008b1c8b7221 */ /* 0x000fca0000000000 */
[----:B------:R0:W-:Y:S04]  /*13c20*/  STL [R1+0x260], R139 ;  /* 0x0002608b01007387 */ /* 0x0001e80000100800 */
[----:B0-----:R-:W4:Y:S01]  /*13c30*/  LDL.LU R139, [R1+0x4a0] ;  /* 0x0004a000018b7983 */ /* 0x001f220000300800 */
[----:B------:R-:W-:-:S03]  /*13c40*/  FADD R140, R29, R140 ;  /* 0x0000008c1d8c7221 */ /* 0x000fc60000000000 */
[----:B------:R-:W4:Y:S04]  /*13c50*/  LDL.LU R28, [R1+0x2c4] ;  /* 0x0002c400011c7983 */ /* 0x000f280000300800 */
        /* <DEDUP_REMOVED lines=30> */
[----:B---3--:R-:W-:-:S03]  /*13e40*/  FADD R148, R37, R148 ;  /* 0x0000009425947221 */ /* 0x008fc60000000000 */
[----:B------:R-:W3:Y:S04]  /*13e50*/  LDL.LU R36, [R1+0x2a4] ;  /* 0x0002a40001247983 */ /* 0x000ee80000300800 */
[----:B------:R0:W-:Y:S01]  /*13e60*/  STL [R1+0x284], R148 ;  /* 0x0002849401007387 */ /* 0x0001e20000100800 */
[----:B--2---:R-:W-:-:S03]  /*13e70*/  FADD R149, R38, R149 ;  /* 0x0000009526957221 */ /* 0x004fc60000000000 */
[----:B0-----:R-:W2:Y:S04]  /*13e80*/  LDL.LU R148, [R1+0x47c] ;  /* 0x00047c0001947983 */ /* 0x001ea80000300800 */
[----:B------:R-:W2:Y:S04]  /*13e90*/  LDL.LU R37, [R1+0x2a0] ;  /* 0x0002a00001257983 */ /* 0x000ea80000300800 */
[----:B------:R0:W-:Y:S01]  /*13ea0*/  STL [R1+0x288], R149 ;  /* 0x0002889501007387 */ /* 0x0001e20000100800 */
[----:B------:R-:W-:-:S03]  /*13eb0*/  FADD R150, R39, R150 ;  /* 0x0000009627967221 */ /* 0x000fc60000000000 */
[----:B0-----:R-:W2:Y:S04]  /*13ec0*/  LDL.LU R149, [R1+0x478] ;  /* 0x0004780001957983 */ /* 0x001ea80000300800 */
[----:B------:R-:W2:Y:S04]  /*13ed0*/  LDL.LU R38, [R1+0x29c] ;  /* 0x00029c0001267983 */ /* 0x000ea80000300800 */
[----:B------:R0:W-:Y:S01]  /*13ee0*/  STL [R1+0x28c], R150 ;  /* 0x00028c9601007387 */ /* 0x0001e20000100800 */
[----:B----4-:R-:W-:-:S03]  /*13ef0*/  FADD R151, R40, R151 ;  /* 0x0000009728977221 */ /* 0x010fc60000000000 */
[----:B0-----:R-:W4:Y:S04]  /*13f00*/  LDL.LU R150, [R1+0x474] ;  /* 0x0004740001967983 */ /* 0x001f280000300800 */
[----:B------:R-:W4:Y:S04]  /*13f10*/  LDL.LU R39, [R1+0x298] ;  /* 0x0002980001277983 */ /* 0x000f280000300800 */
[----:B------:R0:W-:Y:S04]  /*13f20*/  STL [R1+0x290], R151 ;  /* 0x0002909701007387 */ /* 0x0001e80000100800 */
[----:B0-----:R-:W4:Y:S04]  /*13f30*/  LDL.LU R151, [R1+0x470] ;  /* 0x0004700001977983 */ /* 0x001f280000300800 */
[----:B------:R-:W4:Y:S01]  /*13f40*/  LDL.LU R40, [R1+0x294] ;  /* 0x0002940001287983 */ /* 0x000f220000300800 */
        /* <DEDUP_REMOVED lines=13> */
[----:B---3--:R-:W-:Y:S01]  /*14020*/  FADD R36, R45, R36 ;  /* 0x000000242d247221 */ /* 0x008fe20000000000 */
[----:B--2---:R-:W-:Y:S01]  /*14030*/  FADD R37, R44, R37 ;  /* 0x000000252c257221 */ /* 0x004fe20000000000 */
[----:B------:R-:W-:Y:S01]  /*14040*/  FADD R38, R43, R38 ;  /* 0x000000262b267221 */ /* 0x000fe20000000000 */
[----:B----4-:R-:W-:Y:S01]  /*14050*/  FADD R39, R42, R39 ;  /* 0x000000272a277221 */ /* 0x010fe20000000000 */
[----:B------:R-:W-:-:S05]  /*14060*/  FADD R40, R41, R40 ;  /* 0x0000002829287221 */ /* 0x000fca0000000000 */
[----:B------:R0:W-:Y:S04]  /*14070*/  STL [R1+0x294], R40 ;  /* 0x0002942801007387 */ /* 0x0001e80000100800 */
        /* <DEDUP_REMOVED lines=14> */
[----:B------:R-:W4:Y:S04]  /*14160*/  LDL.LU R53, [R1+0x2dc] ;  /* 0x0002dc0001357983 */ /* 0x000f280000300800 */
[----:B------:R1:W-:Y:S04]  /*14170*/  STL [R1+0x2d0], R25 ;  /* 0x0002d01901007387 */ /* 0x0003e80000100800 */
[----:B------:R-:W4:Y:S04]  /*14180*/  LDL.LU R52, [R1+0x2e0] ;  /* 0x0002e00001347983 */ /* 0x000f280000300800 */
[----:B------:R1:W-:Y:S04]  /*14190*/  STL [R1+0x2d4], R24 ;  /* 0x0002d41801007387 */ /* 0x0003e80000100800 */
        /* <DEDUP_REMOVED lines=13> */
[----:B--2---:R-:W2:Y:S04]  /*14270*/  LDL.LU R39, [R1+0x314] ;  /* 0x0003140001277983 */ /* 0x004ea80000300800 */
[----:B---3--:R-:W3:Y:S04]  /*14280*/  LDL.LU R38, [R1+0x318] ;  /* 0x0003180001267983 */ /* 0x008ee80000300800 */
[----:B----4-:R-:W4:Y:S04]  /*14290*/  LDL.LU R37, [R1+0x31c] ;  /* 0x00031c0001257983 */ /* 0x010f280000300800 */
[----:B-1----:R-:W4:Y:S04]  /*142a0*/  LDL.LU R36, [R1+0x320] ;  /* 0x0003200001247983 */ /* 0x002f280000300800 */
        /* <DEDUP_REMOVED lines=12> */
[----:B------:R-:W4:Y:S01]  /*14370*/  LDL.LU R0, [R1+0x354] ;  /* 0x0003540001007983 */ /* 0x000f220000300800 */
[----:B------:R-:W-:Y:S01]  /*14380*/  FADD R53, R59, R53 ;  /* 0x000000353b357221 */ /* 0x000fe20000000000 */
        /* <DEDUP_REMOVED lines=74> */
[----:B--2---:R-:W2:Y:S04]  /*14830*/  LDL.LU R40, [R1+0x38c] ;  /* 0x00038c0001287983 */ /* 0x004ea80000300800 */
        /* <DEDUP_REMOVED lines=167> */
[----:B------:R-:W-:Y:S01]  /*152b0*/  FADD R24, R150, R24 ;  /* 0x0000001896187221 */ /* 0x000fe20000000000 */
[----:B------:R-:W-:-:S05]  /*152c0*/  FADD R0, R0, R151 ;  /* 0x0000009700007221 */ /* 0x000fca0000000000 */
[----:B------:R0:W-:Y:S04]  /*152d0*/  STL [R1+0x44c], R0 ;  /* 0x00044c0001007387 */ /* 0x0001e80000100800 */
[----:B------:R0:W-:Y:S04]  /*152e0*/  STL [R1+0x444], R25 ;  /* 0x0004441901007387 */ /* 0x0001e80000100800 */
[----:B------:R0:W-:Y:S02]  /*152f0*/  STL [R1+0x448], R24 ;  /* 0x0004481801007387 */ /* 0x0001e40000100800 */
.L_x_32:
[----:B0-----:R-:W0:Y:S02]  /*15300*/  LDC R0, c[0x0][0x28c] ;  /* 0x0000a300ff007b82 */ /* 0x001e240000000800 */
[----:B0-----:R-:W-:-:S13]  /*15310*/  ISETP.GE.AND P0, PT, R0, 0x1, PT ;  /* 0x000000010000780c */ /* 0x001fda0003f06270 */
[----:B------:R-:W-:Y:S05]  /*15320*/  @!P0 BRA `(.L_x_33) ;  /* 0x0000000000648947 */ /* 0x000fea0003800000 */
[----:B------:R-:W-:-:S06]  /*15330*/  UISETP.NE.AND UP0, UPT, UR22, 0x3, UPT ;  /* 0x000000031600788c */ /* 0x000fcc000bf05270 */
[----:B------:R-:W-:-:S13]  /*15340*/  PLOP3.LUT P0, PT, PT, PT, UP0, 0x80, 0x0 ;  /* 0x000000000000781c */ /* 0x000fda0003f0f008 */
[----:B------:R-:W-:Y:S05]  /*15350*/  @!P0 BRA `(.L_x_34) ;  /* 0x0000000000048947 */ /* 0x000fea0003800000 */
[----:B------:R-:W-:Y:S01]  /*15360*/  BPT.TRAP 0x1 ;  /* 0x000000040000795c */ /* 0x000fe20000300000 */
.L_x_34:
[----:B------:R-:W2:Y:S01]  /*15370*/  LDL R0, [R1+0x450] ;  /* 0x0004500001007983 */ /* 0x000ea20000100800 */
[----:B------:R-:W-:Y:S01]  /*15380*/  BSSY B0, `(.L_x_35) ;  /* 0x000000f000007945 */ /* 0x000fe20003800000 */
[----:B--2---:R-:W-:-:S13]  /*15390*/  ISETP.NE.AND P0, PT, R0, RZ, PT ;  /* 0x000000ff0000720c */ /* 0x004fda0003f05270 */
[----:B------:R-:W-:Y:S05]  /*153a0*/  @!P0 BRA `(.L_x_36) ;  /* 0x0000000000308947 */ /* 0x000fea0003800000 */
[----:B------:R-:W2:Y:S01]  /*153b0*/  LDL R24, [R1+0x454] ;  /* 0x0004540001187983 */ /* 0x000ea20000100800 */
[----:B------:R-:W-:-:S04]  /*153c0*/  UISETP.LT.AND UP0, UPT, UR10, 0x1, UPT ;  /* 0x000000010a00788c */ /* 0x000fc8000bf01270 */
[----:B------:R-:W-:-:S04]  /*153d0*/  USEL UR8, UR10, 0x1, UP0 ;  /* 0x000000010a087887 */ /* 0x000fc80008000000 */
[----:B------:R-:W-:-:S04]  /*153e0*/  UIADD3 UR8, UR5, UR10, -UR8 ;  /* 0x0000000a05087290 */ /* 0x000fc8000fffe808 */
[----:B------:R-:W-:-:S04]  /*153f0*/  UIMAD.WIDE.U32 UR6, UR8, -0x55555555, URZ ;  /* 0xaaaaaaab080678a5 */ /* 0x000fc8000f8e003f */
[----:B------:R-:W-:-:S04]  /*15400*/  USHF.R.U32.HI UR6, URZ, 0x1, UR7 ;  /* 0x000000013f067899 */ /* 0x000fc80008011607 */
[----:B------:R-:W-:-:S04]  /*15410*/  UIMAD UR8, UR6, -0x3, UR8 ;  /* 0xfffffffd060878a4 */ /* 0x000fc8000f8e0208 */
[----:B------:R-:W-:-:S04]  /*15420*/  ULEA UR8, UR8, UR12, 0x3 ;  /* 0x0000000c08087291 */ /* 0x000fc8000f8e183f */
[----:B------:R-:W-:-:S06]  /*15430*/  UIADD3 UR8, UR8, 0x18, URZ ;  /* 0x0000001808087890 */ /* 0x000fcc000fffe03f */
[----:B------:R-:W-:-:S05]  /*15440*/  IMAD.U32 R0, RZ, RZ, UR8 ;  /* 0x00000008ff007e24 */ /* 0x000fca000f8e00ff */
[----:B--2---:R-:W-:-:S04]  /*15450*/  PRMT R0, R24, 0x654, R0 ;  /* 0x0000065418007816 */ /* 0x004fc80000000000 */
[----:B------:R0:W-:Y:S03]  /*15460*/  SYNCS.ARRIVE.TRANS64.RED.A1T0 RZ, [R0+URZ], RZ ;  /* 0x000000ff00ff79a7 */ /* 0x0001e6000810043f */
.L_x_36:
[----:B------:R-:W-:Y:S05]  /*15470*/  BSYNC B0 ;  /* 0x0000000000007941 */ /* 0x000fea0003800000 */
.L_x_35:
[----:B------:R-:W-:-:S06]  /*15480*/  UISETP.GT.U32.AND UP0, UPT, UR13, 0x1, UPT ;  /* 0x000000010d00788c */ /* 0x000fcc000bf04070 */
[----:B------:R-:W-:-:S13]  /*15490*/  PLOP3.LUT P0, PT, PT, PT, UP0, 0x80, 0x0 ;  /* 0x000000000000781c */ /* 0x000fda0003f0f008 */
[----:B------:R-:W-:Y:S05]  /*154a0*/  @P0 BRA `(.L_x_33) ;  /* 0x0000000000040947 */ /* 0x000fea0003800000 */
[----:B------:R-:W-:Y:S01]  /*154b0*/  BPT.TRAP 0x1 ;  /* 0x000000040000795c */ /* 0x000fe20000300000 */
.L_x_33:
[----:B------:R-:W2:Y:S01]  /*154c0*/  LDL.LU R28, [R1+0x464] ;  /* 0x00046400011c7983 */ /* 0x000ea20000300800 */
[----:B------:R-:W3:Y:S01]  /*154d0*/  LDC R25, c[0x0][0x288] ;  /* 0x0000a200ff197b82 */ /* 0x000ee20000000800 */
[----:B------:R-:W4:Y:S01]  /*154e0*/  S2R R27, SR_TID.X ;  /* 0x00000000001b7919 */ /* 0x000f220000002100 */
[----:B------:R-:W-:Y:S01]  /*154f0*/  UIADD3 UR8, UR10, UR5, URZ ;  /* 0x000000050a087290 */ /* 0x000fe2000fffe03f */
[----:B------:R-:W-:Y:S01]  /*15500*/  ULDC UR6, c[0x0][0x284] ;  /* 0x0000a10000067ab9 */ /* 0x000fe20000000800 */
[----:B------:R-:W0:Y:S01]  /*15510*/  LDL.LU R26, [R1+0x460] ;  /* 0x00046000011a7983 */ /* 0x000e220000300800 */
[----:B------:R-:W-:Y:S01]  /*15520*/  USHF.R.S32.HI UR11, URZ, 0x1f, UR9 ;  /* 0x0000001f3f0b7899 */ /* 0x000fe20008011409 */
[----:B------:R-:W-:Y:S01]  /*15530*/  IMAD.MOV.U32 R41, RZ, RZ, -0x1 ;  /* 0xffffffffff297424 */ /* 0x000fe200078e00ff */
[----:B------:R-:W-:Y:S01]  /*15540*/  UISETP.GT.U32.AND UP0, UPT, UR8, 0x2, UPT ;  /* 0x000000020800788c */ /* 0x000fe2000bf04070 */
[----:B------:R-:W-:Y:S01]  /*15550*/  ULDC.64 UR16, c[0x0][0x5d0] ;  /* 0x0001740000107ab9 */ /* 0x000fe20000000a00 */
[----:B------:R-:W-:-:S02]  /*15560*/  UISETP.GE.U32.AND UP1, UPT, UR10, 0x3, UPT ;  /* 0x000000030a00788c */ /* 0x000fc4000bf26070 */
[----:B------:R-:W-:Y:S02]  /*15570*/  UIMAD UR5, UR11, UR16, URZ ;  /* 0x000000100b0572a4 */ /* 0x000fe4000f8e023f */
[----:B------:R-:W-:Y:S01]  /*15580*/  UISETP.LT.U32.AND UP0, UPT, UR10, 0x3, UP0 ;  /* 0x000000030a00788c */ /* 0x000fe20008701070 */
[C---:B----4-:R-:W-:Y:S01]  /*15590*/  LOP3.LUT R24, R27.reuse, 0x3, RZ, 0xc0, !PT ;  /* 0x000000031b187812 */ /* 0x050fe200078ec0ff */
[----:B------:R-:W-:Y:S01]  /*155a0*/  IMAD.SHL.U32 R32, R27, 0x2, RZ ;  /* 0x000000021b207824 */ /* 0x000fe200078e00ff */
[----:B------:R-:W-:-:S03]  /*155b0*/  SHF.R.U32.HI R34, RZ, 0x7, R27 ;  /* 0x00000007ff227819 */ /* 0x000fc6000001161b */
[----:B---3--:R-:W-:Y:S01]  /*155c0*/  IMAD R24, R24, -0x2, R25 ;  /* 0xfffffffe18187824 */ /* 0x008fe200078e0219 */
[----:B------:R-:W-:Y:S02]  /*155d0*/  LOP3.LUT R34, R34, 0x1, RZ, 0xc0, !PT ;  /* 0x0000000122227812 */ /* 0x000fe400078ec0ff */
[----:B------:R-:W-:-:S03]  /*155e0*/  LOP3.LUT R32, R32, 0x6, RZ, 0xc0, !PT ;  /* 0x0000000620207812 */ /* 0x000fc600078ec0ff */
[----:B------:R-:W-:Y:S02]  /*155f0*/  IMAD.SHL.U32 R35, R34, 0x40, RZ ;  /* 0x0000004022237824 */ /* 0x000fe400078e00ff */
[----:B--2---:R-:W-:-:S04]  /*15600*/  IMAD.WIDE R36, R28, 0x100, RZ ;  /* 0x000001001c247825 */ /* 0x004fc800078e02ff */
[----:B0-----:R-:W-:Y:S01]  /*15610*/  IMAD.SHL.U32 R0, R26, 0x100, RZ ;  /* 0x000001001a007824 */ /* 0x001fe200078e00ff */
[----:B------:R-:W-:Y:S01]  /*15620*/  PRMT R32, R32, 0x6540, R26 ;  /* 0x0000654020207816 */ /* 0x000fe2000000001a */
[----:B------:R-:W-:-:S03]  /*15630*/  IMAD.U32 R26, RZ, RZ, UR16 ;  /* 0x00000010ff1a7e24 */ /* 0x000fc6000f8e00ff */
[----:B------:R-:W-:Y:S01]  /*15640*/  ISETP.GE.AND P0, PT, R0, R25, PT ;  /* 0x000000190000720c */ /* 0x000fe20003f06270 */
[----:B------:R-:W-:Y:S01]  /*15650*/  IMAD.IADD R0, R24, 0x1, -R0 ;  /* 0x0000000118007824 */ /* 0x000fe200078e0a00 */
[----:B------:R-:W-:Y:S02]  /*15660*/  SHF.R.U32.HI R24, RZ, 0x2, R27 ;  /* 0x00000002ff187819 */ /* 0x000fe4000001161b */
[----:B------:R-:W-:Y:S02]  /*15670*/  LOP3.LUT R25, R27, 0x60, RZ, 0xc0, !PT ;  /* 0x000000601b197812 */ /* 0x000fe400078ec0ff */
[----:B------:R-:W-:Y:S02]  /*15680*/  LOP3.LUT R24, R24, 0x7, RZ, 0xc0, !PT ;  /* 0x0000000718187812 */ /* 0x000fe400078ec0ff */
[----:B------:R-:W-:Y:S02]  /*15690*/  SHF.R.U32.HI R25, RZ, 0x1, R25 ;  /* 0x00000001ff197819 */ /* 0x000fe40000011619 */
[----:B------:R-:W-:-:S02]  /*156a0*/  LOP3.LUT R35, R35, 0x40, R24, 0xe2, !PT ;  /* 0x0000004023237812 */ /* 0x000fc400078ee218 */
[----:B------:R-:W-:Y:S02]  /*156b0*/  IADD3 R24, RZ, -R25, -R24 ;  /* 0x80000019ff187210 */ /* 0x000fe40007ffe818 */
[----:B------:R-:W-:Y:S02]  /*156c0*/  SHF.R.S32.HI R33, RZ, 0x1f, R32 ;  /* 0x0000001fff217819 */ /* 0x000fe40000011420 */
[----:B------:R-:W-:Y:S01]  /*156d0*/  LOP3.LUT R35, R36, R35, R25, 0xfe, !PT ;  /* 0x0000002324237212 */ /* 0x000fe200078efe19 */
[----:B------:R-:W-:Y:S02]  /*156e0*/  IMAD R34, R34, -0x40, R24 ;  /* 0xffffffc022227824 */ /* 0x000fe400078e0218 */
[----:B------:R-:W-:Y:S02]  /*156f0*/  IMAD.SHL.U32 R24, R28, 0x100, RZ ;  /* 0x000001001c187824 */ /* 0x000fe400078e00ff */
[----:B------:R-:W-:-:S03]  /*15700*/  IMAD.WIDE.U32 R26, R26, UR9, R32 ;  /* 0x000000091a1a7c25 */ /* 0x000fc6000f8e0020 */
[C---:B------:R-:W-:Y:S02]  /*15710*/  IADD3 R34, -R24.reuse, UR6, R34 ;  /* 0x0000000618227c10 */ /* 0x040fe4000fffe122 */
[----:B------:R-:W-:Y:S01]  /*15720*/  ISETP.GE.OR P0, PT, R24, UR6, P0 ;  /* 0x0000000618007c0c */ /* 0x000fe20008706670 */
[----:B------:R-:W-:-:S04]  /*15730*/  UIMAD.WIDE.U32 UR6, UR8, -0x55555555, URZ ;  /* 0xaaaaaaab080678a5 */ /* 0x000fc8000f8e003f */
[----:B------:R-:W-:Y:S02]  /*15740*/  USHF.R.U32.HI UR6, URZ, 0x1, UR7 ;  /* 0x000000013f067899 */ /* 0x000fe40008011607 */
[----:B------:R-:W-:Y:S02]  /*15750*/  UIMAD UR7, UR9, UR17, UR5 ;  /* 0x00000011090772a4 */ /* 0x000fe4000f8e0205 */
[----:B------:R-:W-:-:S04]  /*15760*/  USEL UR5, URZ, 0x1, !UP0 ;  /* 0x000000013f057887 */ /* 0x000fc8000c000000 */
[----:B------:R-:W-:Y:S01]  /*15770*/  ULOP3.LUT UR4, UR4, UR5, URZ, 0x3c, !UPT ;  /* 0x0000000504047292 */ /* 0x000fe2000f8e3c3f */
[----:B------:R-:W-:Y:S01]  /*15780*/  VIADD R27, R27, UR7 ;  /* 0x000000071b1b7c36 */ /* 0x000fe20008000000 */
[----:B------:R-:W-:Y:S02]  /*15790*/  UIMAD UR5, UR6, -0x3, UR8 ;  /* 0xfffffffd060578a4 */ /* 0x000fe4000f8e0208 */
[----:B------:R-:W-:Y:S01]  /*157a0*/  @UP1 ULOP3.LUT UR4, UR4, 0x1, UR6, 0x78, !UPT ;  /* 0x0000000104041892 */ /* 0x000fe2000f8e7806 */
[----:B------:R-:W-:Y:S11]  /*157b0*/  @P0 BRA `(.L_x_37) ;  /* 0x0000012400ac0947 */ /* 0x000ff60003800000 */
[----:B------:R-:W0:Y:S01]  /*157c0*/  LDC.64 R28, c[0x0][0x5c8] ;  /* 0x00017200ff1c7b82 */ /* 0x000e220000000a00 */
[----:B------:R-:W-:Y:S01]  /*157d0*/  ULDC.64 UR6, c[0x0][0x5c0] ;  /* 0x0001700000067ab9 */ /* 0x000fe20000000a00 */
[----:B------:R-:W-:Y:S01]  /*157e0*/  BSSY B0, `(.L_x_37) ;  /* 0x0001268000007945 */ /* 0x000fe20003800000 */
[-C--:B0-----:R-:W-:Y:S01]  /*157f0*/  IMAD R24, R37, R28.reuse, RZ ;  /* 0x0000001c25187224 */ /* 0x081fe200078e02ff */
[----:B------:R-:W-:Y:S01]  /*15800*/  SHF.L.U64.HI R38, R28, 0x3, R29 ;  /* 0x000000031c267819 */ /* 0x000fe2000001021d */
[----:B------:R-:W-:-:S04]  /*15810*/  IMAD.WIDE.U32 R26, R35, R28, R26 ;  /* 0x0000001c231a7225 */ /* 0x000fc800078e001a */
[----:B------:R-:W-:Y:S01]  /*15820*/  IMAD R24, R35, R29, R24 ;  /* 0x0000001d23187224 */ /* 0x000fe200078e0218 */
[C---:B------:R-:W-:Y:S01]  /*15830*/  LEA R30, P2, R28.reuse, R26, 0x7 ;  /* 0x0000001a1c1e7211 */ /* 0x040fe200078438ff */
[----:B------:R-:W-:Y:S02]  /*15840*/  IMAD.SHL.U32 R25, R28, 0x8, RZ ;  /* 0x000000081c197824 */ /* 0x000fe400078e00ff */
[----:B------:R-:W-:Y:S01]  /*15850*/  IMAD.IADD R27, R27, 0x1, R24 ;  /* 0x000000011b1b7824 */ /* 0x000fe200078e0218 */
[C---:B------:R-:W-:Y:S02]  /*15860*/  IADD3 R24, P5, R26.reuse, UR6, RZ ;  /* 0x000000061a187c10 */ /* 0x040fe4000ffbe0ff */
[----:B------:R-:W-:Y:S02]  /*15870*/  IADD3 R26, P0, P1, R26, UR6, R25 ;  /* 0x000000061a1a7c10 */ /* 0x000fe4000f91e019 */
[----:B------:R-:W-:Y:S02]  /*15880*/  LEA.HI.X R31, R28, R27, R29, 0x7, P2 ;  /* 0x0000001b1c1f7211 */ /* 0x000fe400010f3c1d */
[----:B------:R-:W-:-:S02]  /*15890*/  IADD3 R28, P2, P3, R30, UR6, R25 ;  /* 0x000000061e1c7c10 */ /* 0x000fc4000fb5e019 */
[----:B------:R-:W-:Y:S02]  /*158a0*/  IADD3.X R25, R27, UR7, RZ, P5, !PT ;  /* 0x000000071b197c10 */ /* 0x000fe4000affe4ff */
[----:B------:R-:W-:Y:S02]  /*158b0*/  FSETP.NEU.AND P5, PT, RZ, UR21, PT ;  /* 0x00000015ff007c0b */ /* 0x000fe4000bfad000 */
[----:B------:R-:W-:Y:S02]  /*158c0*/  IADD3 R30, P6, R30, UR6, RZ ;  /* 0x000000061e1e7c10 */ /* 0x000fe4000ffde0ff */
[--C-:B------:R-:W-:Y:S02]  /*158d0*/  IADD3.X R29, R31, UR7, R38.reuse, P2, P3 ;  /* 0x000000071f1d7c10 */ /* 0x100fe400097e6426 */
[----:B------:R-:W-:Y:S02]  /*158e0*/  IADD3.X R27, R27, UR7, R38, P0, P1 ;  /* 0x000000071b1b7c10 */ /* 0x000fe400087e2426 */
[----:B------:R-:W-:-:S05]  /*158f0*/  IADD3.X R31, R31, UR7, RZ, P6, !PT ;  /* 0x000000071f1f7c10 */ /* 0x000fca000b7fe4ff */
[----:B------:R-:W-:Y:S05]  /*15900*/  @!P5 BRA `(.L_x_38) ;  /* 0x000000d800f4d947 */ /* 0x000fea0003800000 */
[----:B------:R-:W-:Y:S01]  /*15910*/  ULDC.64 UR6, c[0x0][0x5b8] ;  /* 0x00016e0000067ab9 */ /* 0x000fe20000000a00 */
[----:B------:R-:W-:Y:S01]  /*15920*/  BSSY B1, `(.L_x_39) ;  /* 0x0000013000017945 */ /* 0x000fe20003800000 */
[----:B------:R-:W-:Y:S01]  /*15930*/  IMAD.U32 R38, RZ, RZ, UR6 ;  /* 0x00000006ff267e24 */ /* 0x000fe2000f8e00ff */
[----:B------:R-:W-:-:S03]  /*15940*/  UIMAD UR6, UR11, UR6, URZ ;  /* 0x000000060b0672a4 */ /* 0x000fc6000f8e023f */
[----:B------:R-:W-:Y:S01]  /*15950*/  IMAD.WIDE.U32 R32, R38, UR9, R32 ;  /* 0x0000000926207c25 */ /* 0x000fe2000f8e0020 */
[----:B------:R-:W-:-:S03]  /*15960*/  UIMAD UR6, UR9, UR7, UR6 ;  /* 0x00000007090672a4 */ /* 0x000fc6000f8e0206 */
[----:B------:R-:W-:Y:S01]  /*15970*/  IMAD.MOV.U32 R38, RZ, RZ, R32 ;  /* 0x000000ffff267224 */ /* 0x000fe200078e0020 */
[----:B------:R-:W-:Y:S02]  /*15980*/  ULDC.64 UR8, c[0x0][0x5a8] ;  /* 0x00016a0000087ab9 */ /* 0x000fe40000000a00 */
[----:B------:R-:W-:Y:S01]  /*15990*/  VIADD R39, R33, UR6 ;  /* 0x0000000621277c36 */ /* 0x000fe20008000000 */
[----:B------:R-:W-:Y:S02]  /*159a0*/  ULDC.64 UR6, c[0x0][0x5b0] ;  /* 0x00016c0000067ab9 */ /* 0x000fe40000000a00 */
[----:B------:R-:W-:Y:S02]  /*159b0*/  IMAD R40, R37, UR6, RZ ;  /* 0x0000000625287c24 */ /* 0x000fe4000f8e02ff */
[----:B------:R-:W-:-:S04]  /*159c0*/  IMAD.WIDE.U32 R32, R35, UR6, R38 ;  /* 0x0000000623207c25 */ /* 0x000fc8000f8e0026 */
[----:B------:R-:W-:Y:S01]  /*159d0*/  IMAD R40, R35, UR7, R40 ;  /* 0x0000000723287c24 */ /* 0x000fe2000f8e0228 */
[----:B------:R-:W-:-:S04]  /*159e0*/  IADD3 R32, P0, R32, UR8, RZ ;  /* 0x0000000820207c10 */ /* 0x000fc8000ff1e0ff */
[--C-:B------:R-:W-:Y:S02]  /*159f0*/  IADD3.X R33, R33, UR9, R40.reuse, P0, !PT ;  /* 0x0000000921217c10 */ /* 0x100fe400087fe428 */
[----:B------:R-:W-:Y:S02]  /*15a00*/  ISETP.GE.AND P0, PT, R34, 0x1, PT ;  /* 0x000000012200780c */ /* 0x000fe40003f06270 */
[----:B------:R-:W-:Y:S02]  /*15a10*/  PRMT R40, RZ, 0x7610, R40 ;  /* 0x00007610ff287816 */ /* 0x000fe40000000028 */
[----:B------:R-:W-:-:S13]  /*15a20*/  ISETP.LT.OR P1, PT, R0, 0x1, !P0 ;  /* 0x000000010000780c */ /* 0x000fda0004721670 */
[----:B------:R-:W-:Y:S05]  /*15a30*/  @P1 BRA `(.L_x_40) ;  /* 0x0000000000041947 */ /* 0x000fea0003800000 */
[----:B------:R0:W5:Y:S02]  /*15a40*/  LDG.E.U8 R40, desc[UR14][R32.64] ;  /* 0x0000000e20287981 */ /* 0x000164000c1e1100 */
.L_x_40:
[----:B------:R-:W-:Y:S05]  /*15a50*/  BSYNC B1 ;  /* 0x0000000000017941 */ /* 0x000fea0003800000 */
.L_x_39:
[----:B-----5:R-:W-:Y:S01]  /*15a60*/  LOP3.LUT R40, R40, 0xff, RZ, 0xc0, !PT ;  /* 0x000000ff28287812 */ /* 0x020fe200078ec0ff */
[----:B------:R-:W-:Y:S03]  /*15a70*/  BSSY B1, `(.L_x_41) ;  /* 0x000000b000017945 */ /* 0x000fe60003800000 */
[----:B------:R-:W-:-:S05]  /*15a80*/  F2FP.F16.E5M2.UNPACK_B R40, R40 ;  /* 0x00000028ff28723e */ /* 0x000fca00020004ff */
[----:B------:R-:W-:-:S05]  /*15a90*/  HADD2.F32 R40, -RZ, R40.H0_H0 ;  /* 0x20000028ff287230 */ /* 0x000fca0000004100 */
[----:B------:R-:W-:-:S04]  /*15aa0*/  FMUL R40, R40, UR21 ;  /* 0x0000001528287c20 */ /* 0x000fc80008400000 */
[----:B------:R-:W-:-:S05]  /*15ab0*/  FFMA R2, R2, UR20, R40 ;  /* 0x0000001402027c23 */ /* 0x000fca0008000028 */
[----:B------:R-:W-:-:S05]  /*15ac0*/  F2FP.SATFINITE.E5M2.F32.PACK_AB_MERGE_C R2, RZ, R2, RZ ;  /* 0x00000002ff02723e */ /* 0x000fca00048060ff */
[----:B------:R2:W-:Y:S01]  /*15ad0*/  @!P1 STG.E.U8 desc[UR14][R24.64], R2 ;  /* 0x0000000218009986 */ /* 0x0005e2000c10110e */
[----:B------:R-:W-:Y:S02]  /*15ae0*/  ISETP.LT.OR P1, PT, R0, 0x2, !P0 ;  /* 0x000000020000780c */ /* 0x000fe40004721670 */
[----:B--2---:R-:W-:-:S11]  /*15af0*/  PRMT R2, RZ, 0x7610, R2 ;  /* 0x00007610ff027816 */ /* 0x004fd60000000002 */
[----:B------:R-:W-:Y:S05]  /*15b00*/  @P1 BRA `(.L_x_42) ;  /* 0x0000000000041947 */ /* 0x000fea0003800000 */
[----:B------:R2:W5:Y:S02]  /*15b10*/  LDG.E.U8 R2, desc[UR14][R32.64+0x1] ;  /* 0x0000010e20027981 */ /* 0x000564000c1e1100 */
.L_x_42:
[----:B------:R-:W-:Y:S05]  /*15b20*/  BSYNC B1 ;  /* 0x0000000000017941 */ /* 0x000fea0003800000 */
.L_x_41:
        /* <DEDUP_REMOVED lines=8> */
[----:B------:R-:W-:-:S05]  /*15bb0*/  IADD3 R2, P1, R35, 0x8, RZ ;  /* 0x0000000823027810 */ /* 0x000fca0007f3e0ff */
[----:B---3--:R-:W-:-:S04]  /*15bc0*/  IMAD.X R3, RZ, RZ, R37, P1 ;  /* 0x000000ffff037224 */ /* 0x008fc800008e0625 */
[----:B------:R-:W-:-:S04]  /*15bd0*/  IMAD R3, R3, UR6, RZ ;  /* 0x0000000603037c24 */ /* 0x000fc8000f8e02ff */
[C---:B------:R-:W-:Y:S02]  /*15be0*/  IMAD R40, R2.reuse, UR7, R3 ;  /* 0x0000000702287c24 */ /* 0x040fe4000f8e0203 */
[----:B------:R-:W-:-:S03]  /*15bf0*/  IMAD.WIDE.U32 R2, R2, UR6, R38 ;  /* 0x0000000602027c25 */ /* 0x000fc6000f8e0026 */
[----:B------:R-:W-:-:S04]  /*15c00*/  IADD3 R2, P1, R2, UR8, RZ ;  /* 0x0000000802027c10 */ /* 0x000fc8000ff3e0ff */
[--C-:B------:R-:W-:Y:S02]  /*15c10*/  IADD3.X R3, R3, UR9, R40.reuse, P1, !PT ;  /* 0x0000000903037c10 */ /* 0x100fe40008ffe428 */
[----:B------:R-:W-:Y:S02]  /*15c20*/  ISETP.GE.AND P1, PT, R34, 0x9, PT ;  /* 0x000000092200780c */ /* 0x000fe40003f26270 */
[----:B------:R-:W-:Y:S02]  /*15c30*/  PRMT R40, RZ, 0x7610, R40 ;  /* 0x00007610ff287816 */ /* 0x000fe40000000028 */
[----:B------:R-:W-:-:S13]  /*15c40*/  ISETP.LT.OR P2, PT, R0, 0x1, !P1 ;  /* 0x000000010000780c */ /* 0x000fda0004f41670 */
[----:B------:R-:W-:Y:S05]  /*15c50*/  @P2 BRA `(.L_x_44) ;  /* 0x0000000000042947 */ /* 0x000fea0003800000 */
[----:B------:R3:W5:Y:S02]  /*15c60*/  LDG.E.U8 R40, desc[UR14][R2.64] ;  /* 0x0000000e02287981 */ /* 0x000764000c1e1100 */
.L_x_44:
[----:B------:R-:W-:Y:S05]  /*15c70*/  BSYNC B1 ;  /* 0x0000000000017941 */ /* 0x000fea0003800000 */
.L_x_43:
        /* <DEDUP_REMOVED lines=9> */
[----:B----4-:R-:W-:-:S11]  /*15d10*/  PRMT R4, RZ, 0x7610, R4 ;  /* 0x00007610ff047816 */ /* 0x010fd60000000004 */
[----:B------:R-:W-:Y:S05]  /*15d20*/  @P2 BRA `(.L_x_46) ;  /* 0x0000000000042947 */ /* 0x000fea0003800000 */
[----:B------:R4:W5:Y:S02]  /*15d30*/  LDG.E.U8 R4, desc[UR14][R2.64+0x1] ;  /* 0x0000010e02047981 */ /* 0x000964000c1e1100 */
.L_x_46:
[----:B------:R-:W-:Y:S05]  /*15d40*/  BSYNC B1 ;  /* 0x0000000000017941 */ /* 0x000fea0003800000 */
.L_x_45:
[----:B-----5:R-:W-:Y:S01]  /*15d50*/  LOP3.LUT R4, R4, 0xff, RZ, 0xc0, !PT ;  /* 0x000000ff04047812 */ /* 0x020fe200078ec0ff */
[----:B------:R-:W-:Y:S01]  /*15d60*/  BSSY B1, `(.L_x_47) ;  /* 0x000000b000017945 */ /* 0x000fe20003800000 */
[----:B------:R-:W-:Y:S02]  /*15d70*/  ISETP.LT.OR P3, PT, R0, 0x9, !P0 ;  /* 0x000000090000780c */ /* 0x000fe40004761670 */
[----:B------:R-:W-:-:S05]  /*15d80*/  F2FP.F16.E5M2.UNPACK_B R4, R4 ;  /* 0x00000004ff04723e */ /* 0x000fca00020004ff */
[----:B------:R-:W-:-:S05]  /*15d90*/  HADD2.F32 R4, -RZ, R4.H0_H0 ;  /* 0x20000004ff047230 */ /* 0x000fca0000004100 */
[----:B------:R-:W-:-:S04]  /*15da0*/  FMUL R4, R4, UR21 ;  /* 0x0000001504047c20 */ /* 0x000fc80008400000 */
[--C-:B------:R-:W-:Y:S01]  /*15db0*/  FFMA R5, R5, UR20, R4.reuse ;  /* 0x0000001405057c23 */ /* 0x100fe20008000004 */
[----:B------:R-:W-:-:S04]  /*15dc0*/  PRMT R4, RZ, 0x7610, R4 ;  /* 0x00007610ff047816 */ /* 0x000fc80000000004 */
[----:B------:R-:W-:-:S05]  /*15dd0*/  F2FP.SATFINITE.E5M2.F32.PACK_AB_MERGE_C R5, RZ, R5, RZ ;  /* 0x00000005ff05723e */ /* 0x000fca00048060ff */
[----:B------:R0:W-:Y:S01]  /*15de0*/  @!P2 STG.E.U8 desc[UR14][R26.64+0x1], R5 ;  /* 0x000001051a00a986 */ /* 0x0001e2000c10110e */
[----:B------:R-:W-:Y:S05]  /*15df0*/  @P3 BRA `(.L_x_48) ;  /* 0x0000000000043947 */ /* 0x000fea0003800000 */
[----:B------:R0:W5:Y:S02]  /*15e00*/  LDG.E.U8 R4, desc[UR14][R32.64+0x8] ;  /* 0x0000080e20047981 */ /* 0x000164000c1e1100 */
.L_x_48:
[----:B------:R-:W-:Y:S05]  /*15e10*/  BSYNC B1 ;  /* 0x0000000000017941 */ /* 0x000fea0003800000 */
.L_x_47:
        /* <DEDUP_REMOVED lines=12> */
.L_x_50:
[----:B------:R-:W-:Y:S05]  /*15ee0*/  BSYNC B1 ;  /* 0x0000000000017941 */ /* 0x000fea0003800000 */
.L_x_49:
        /* <DEDUP_REMOVED lines=12> */
.L_x_52:
[----:B------:R-:W-:Y:S05]  /*15fb0*/  BSYNC B1 ;  /* 0x0000000000017941 */ /* 0x000fea0003800000 */
.L_x_51:
        /* <DEDUP_REMOVED lines=12> */
.L_x_54:
[----:B------:R-:W-:Y:S05]  /*16080*/  BSYNC B1 ;  /* 0x0000000000017941 */ /* 0x000fea0003800000 */
.L_x_53:
        /* <DEDUP_REMOVED lines=12> */
.L_x_56:
[----:B------:R-:W-:Y:S05]  /*16150*/  BSYNC B1 ;  /* 0x0000000000017941 */ /* 0x000fea0003800000 */
.L_x_55:
        /* <DEDUP_REMOVED lines=12> */
.L_x_58:
[----:B------:R-:W-:Y:S05]  /*16220*/  BSYNC B1 ;  /* 0x0000000000017941 */ /* 0x000fea0003800000 */
.L_x_57:
        /* <DEDUP_REMOVED lines=12> */
.L_x_60:
[----:B------:R-:W-:Y:S05]  /*162f0*/  BSYNC B1 ;  /* 0x0000000000017941 */ /* 0x000fea0003800000 */
.L_x_59:
        /* <DEDUP_REMOVED lines=12> */
.L_x_62:
[----:B------:R-:W-:Y:S05]  /*163c0*/  BSYNC B1 ;  /* 0x0000000000017941 */ /* 0x000fea0003800000 */
.L_x_61:
        /* <DEDUP_REMOVED lines=12> */
.L_x_64:
[----:B------:R-:W-:Y:S05]  /*16490*/  BSYNC B1 ;  /* 0x0000000000017941 */ /* 0x000fea0003800000 */
.L_x_63:
        /* <DEDUP_REMOVED lines=12> */
.L_x_66:
[----:B------:R-:W-:Y:S05]  /*16560*/  BSYNC B1 ;  /* 0x0000000000017941 */ /* 0x000fea0003800000 */
.L_x_65:
        /* <DEDUP_REMOVED lines=12> */
.L_x_68:
[----:B------:R-:W-:Y:S05]  /*16630*/  BSYNC B1 ;  /* 0x0000000000017941 */ /* 0x000fea0003800000 */
.L_x_67:
        /* <DEDUP_REMOVED lines=12> */
.L_x_70:
[----:B------:R-:W-:Y:S05]  /*16700*/  BSYNC B1 ;  /* 0x0000000000017941 */ /* 0x000fea0003800000 */
.L_x_69:
        /* <DEDUP_REMOVED lines=12> */
.L_x_72:
[----:B------:R-:W-:Y:S05]  /*167d0*/  BSYNC B1 ;  /* 0x0000000000017941 */ /* 0x000fea0003800000 */
.L_x_71:
        /* <DEDUP_REMOVED lines=12> */
.L_x_74:
[----:B------:R-:W-:Y:S05]  /*168a0*/  BSYNC B1 ;  /* 0x0000000000017941 */ /* 0x000fea0003800000 */
.L_x_73:
        /* <DEDUP_REMOVED lines=12> */
.L_x_76:
[----:B------:R-:W-:Y:S05]  /*16970*/  BSYNC B1 ;  /* 0x0000000000017941 */ /* 0x000fea0003800000 */
.L_x_75:
        /* <DEDUP_REMOVED lines=12> */
.L_x_78:
[----:B------:R-:W-:Y:S05]  /*16a40*/  BSYNC B1 ;  /* 0x0000000000017941 */ /* 0x000fea0003800000 */
.L_x_77:
        /* <DEDUP_REMOVED lines=12> */
.L_x_80:
[----:B------:R-:W-:Y:S05]  /*16b10*/  BSYNC B1 ;  /* 0x0000000000017941 */ /* 0x000fea0003800000 */
.L_x_79:
        /* <DEDUP_REMOVED lines=12> */
.L_x_82:
[----:B------:R-:W-:Y:S05]  /*16be0*/  BSYNC B1 ;  /* 0x0000000000017941 */ /* 0x000fea0003800000 */
.L_x_81:
        /* <DEDUP_REMOVED lines=12> */
.L_x_84:
[----:B------:R-:W-:Y:S05]  /*16cb0*/  BSYNC B1 ;  /* 0x0000000000017941 */ /* 0x000fea0003800000 */
.L_x_83:
        /* <DEDUP_REMOVED lines=12> */
.L_x_86:
[----:B------:R-:W-:Y:S05]  /*16d80*/  BSYNC B1 ;  /* 0x0000000000017941 */ /* 0x000fea0003800000 */
.L_x_85:
        /* <DEDUP_REMOVED lines=12> */
.L_x_88:
[----:B------:R-:W-:Y:S05]  /*16e50*/  BSYNC B1 ;  /* 0x0000000000017941 */ /* 0x000fea0003800000 */
.L_x_87:
        /* <DEDUP_REMOVED lines=12> */
.L_x_90:
[----:B------:R-:W-:Y:S05]  /*16f20*/  BSYNC B1 ;  /* 0x0000000000017941 */ /* 0x000fea0003800000 */
.L_x_89:
        /* <DEDUP_REMOVED lines=12> */
.L_x_92:
[----:B------:R-:W-:Y:S05]  /*16ff0*/  BSYNC B1 ;  /* 0x0000000000017941 */ /* 0x000fea0003800000 */
.L_x_91:
        /* <DEDUP_REMOVED lines=12> */
.L_x_94:
[----:B------:R-:W-:Y:S05]  /*170c0*/  BSYNC B1 ;  /* 0x0000000000017941 */ /* 0x000fea0003800000 */
.L_x_93:
        /* <DEDUP_REMOVED lines=12> */
.L_x_96:
[----:B------:R-:W-:Y:S05]  /*17190*/  BSYNC B1 ;  /* 0x0000000000017941 */ /* 0x000fea0003800000 */
.L_x_95:
        /* <DEDUP_REMOVED lines=12> */
.L_x_98:
[----:B------:R-:W-:Y:S05]  /*17260*/  BSYNC B1 ;  /* 0x0000000000017941 */ /* 0x000fea0003800000 */
.L_x_97:
        /* <DEDUP_REMOVED lines=12> */
.L_x_100:
[----:B------:R-:W-:Y:S05]  /*17330*/  BSYNC B1 ;  /* 0x0000000000017941 */ /* 0x000fea0003800000 */
.L_x_99:
        /* <DEDUP_REMOVED lines=12> */
.L_x_102:
[----:B------:R-:W-:Y:S05]  /*17400*/  BSYNC B1 ;  /* 0x0000000000017941 */ /* 0x000fea0003800000 */
.L_x_101:
        /* <DEDUP_REMOVED lines=12> */
.L_x_104:
[----:B------:R-:W-:Y:S05]  /*174d0*/  BSYNC B1 ;  /* 0x0000000000017941 */ /* 0x000fea0003800000 */
.L_x_103:
        /* <DEDUP_REMOVED lines=12> */
.L_x_106:
[----:B------:R-:W-:Y:S05]  /*175a0*/  BSYNC B1 ;  /* 0x0000000000017941 */ /* 0x000fea0003800000 */
.L_x_105:
        /* <DEDUP_REMOVED lines=12> */
.L_x_108:
[----:B------:R-:W-:Y:S05]  /*17670*/  BSYNC B1 ;  /* 0x0000000000017941 */ /* 0x000fea0003800000 */
.L_x_107:
        /* <DEDUP_REMOVED lines=12> */
.L_x_110:
[----:B------:R-:W-:Y:S05]  /*17740*/  BSYNC B1 ;  /* 0x0000000000017941 */ /* 0x000fea0003800000 */
.L_x_109:
        /* <DEDUP_REMOVED lines=12> */
.L_x_112:
[----:B------:R-:W-:Y:S05]  /*17810*/  BSYNC B1 ;  /* 0x0000000000017941 */ /* 0x000fea0003800000 */
.L_x_111:
        /* <DEDUP_REMOVED lines=12> */
.L_x_114:
[----:B------:R-:W-:Y:S05]  /*178e0*/  BSYNC B1 ;  /* 0x0000000000017941 */ /* 0x000fea0003800000 */
.L_x_113:
        /* <DEDUP_REMOVED lines=12> */
.L_x_116:
[----:B------:R-:W-:Y:S05]  /*179b0*/  BSYNC B1 ;  /* 0x0000000000017941 */ /* 0x000fea0003800000 */
.L_x_115:
        /* <DEDUP_REMOVED lines=12> */
.L_x_118:
[----:B------:R-:W-:Y:S05]  /*17a80*/  BSYNC B1 ;  /* 0x0000000000017941 */ /* 0x000fea0003800000 */
.L_x_117:
        /* <DEDUP_REMOVED lines=12> */
.L_x_120:
[----:B------:R-:W-:Y:S05]  /*17b50*/  BSYNC B1 ;  /* 0x0000000000017941 */ /* 0x000fea0003800000 */
.L_x_119:
        /* <DEDUP_REMOVED lines=12> */
.L_x_122:
[----:B------:R-:W-:Y:S05]  /*17c20*/  BSYNC B1 ;  /* 0x0000000000017941 */ /* 0x000fea0003800000 */
.L_x_121:
        /* <DEDUP_REMOVED lines=12> */
.L_x_124:
[----:B------:R-:W-:Y:S05]  /*17cf0*/  BSYNC B1 ;  /* 0x0000000000017941 */ /* 0x000fea0003800000 */
.L_x_123:
[----:B-----5:R-:W-:Y:S01]  /*17d00*/  LOP3.LUT R4, R4, 0xff, RZ, 0xc0, !PT ;  /* 0x000000ff04047812 */ /* 0x020fe200078ec0ff */
[----:B------:R-:W-:Y:S01]  /*17d10*/  BSSY B1, `(.L_x_125) ;  /* 0x000000b000017945 */ /* 0x000fe20003800000 */
[----:B------:R-:W-:Y:S02]  /*17d20*/  ISETP.LT.OR P2, PT, R0, 0x52, !P1 ;  /* 0x000000520000780c */ /* 0x000fe40004f41670 */
[----:B------:R-:W-:-:S05]  /*17d30*/  F2FP.F16.E5M2.UNPACK_B R4, R4 ;  /* 0x00000004ff04723e */ /* 0x000fca00020004ff */
[----:B------:R-:W-:-:S05]  /*17d40*/  HADD2.F32 R4, -RZ, R4.H0_H0 ;  /* 0x20000004ff047230 */ /* 0x000fca0000004100 */
[----:B------:R-:W-:-:S04]  /*17d50*/  FMUL R4, R4, UR21 ;  /* 0x0000001504047c20 */ /* 0x000fc80008400000 */
[----:B------:R-:W-:-:S05]  /*17d60*/  FFMA R4, R172, UR20, R4 ;  /* 0x00000014ac047c23 */ /* 0x000fca0008000004 */
[----:B0-----:R-:W-:Y:S02]  /*17d70*/  F2FP.SATFINITE.E5M2.F32.PACK_AB_MERGE_C R5, RZ, R4, RZ ;  /* 0x00000004ff05723e */ /* 0x001fe400048060ff */
[----:B------:R-:W-:-:S03]  /*17d80*/  PRMT R4, RZ, 0x7610, R4 ;  /* 0x00007610ff047816 */ /* 0x000fc60000000004 */
[----:B------:R0:W-:Y:S01]  /*17d90*/  @!P3 STG.E.U8 desc[UR14][R26.64+0x50], R5 ;  /* 0x000050051a00b986 */ /* 0x0001e2000c10110e */
[----:B------:R-:W-:Y:S05]  /*17da0*/  @P2 BRA `(.L_x_126) ;  /* 0x0000000000042947 */ /* 0x000fea0003800000 */
[----:B------:R0:W5:Y:S02]  /*17db0*/  LDG.E.U8 R4, desc[UR14][R2.64+0x51] ;  /* 0x0000510e02047981 */ /* 0x000164000c1e1100 */
.L_x_126:
[----:B------:R-:W-:Y:S05]  /*17dc0*/  BSYNC B1 ;  /* 0x0000000000017941 */ /* 0x000fea0003800000 */
.L_x_125:
        /* <DEDUP_REMOVED lines=12> */
.L_x_128:
[----:B------:R-:W-:Y:S05]  /*17e90*/  BSYNC B1 ;  /* 0x0000000000017941 */ /* 0x000fea0003800000 */
.L_x_127:
        /* <DEDUP_REMOVED lines=12> */
.L_x_130:
[----:B------:R-:W-:Y:S05]  /*17f60*/  BSYNC B1 ;  /* 0x0000000000017941 */ /* 0x000fea0003800000 */
.L_x_129:
        /* <DEDUP_REMOVED lines=12> */
.L_x_132:
[----:B------:R-:W-:Y:S05]  /*18030*/  BSYNC B1 ;  /* 0x0000000000017941 */ /* 0x000fea0003800000 */
.L_x_131:
[----:B-----5:R-:W-:Y:S01]  /*18040*/  LOP3.LUT R4, R4, 0xff, RZ, 0xc0, !PT ;  /* 0x000000ff04047812 */ /* 0x020fe200078ec0ff */
[----:B------:R-:W-:Y:S01]  /*18050*/  BSSY B1, `(.L_x_133) ;  /* 0x000000b000017945 */ /* 0x000fe20003800000 */
[----:B------:R-:W-:Y:S02]  /*18060*/  ISETP.LT.OR P2, PT, R0, 0x5a, !P1 ;  /* 0x0000005a0000780c */ /* 0x000fe40004f41670 */
[----:B------:R-:W-:-:S05]  /*18070*/  F2FP.F16.E5M2.UNPACK_B R4, R4 ;  /* 0x00000004ff04723e */ /* 0x000fca00020004ff */
[----:B------:R-:W-:-:S05]  /*18080*/  HADD2.F32 R4, -RZ, R4.H0_H0 ;  /* 0x20000004ff047230 */ /* 0x000fca0000004100 */
[----:B0-----:R-:W-:Y:S01]  /*18090*/  FMUL R5, R4, UR21 ;  /* 0x0000001504057c20 */ /* 0x001fe20008400000 */
[----:B------:R-:W-:-:S03]  /*180a0*/  PRMT R4, RZ, 0x7610, R4 ;  /* 0x00007610ff047816 */ /* 0x000fc60000000004 */
[----:B------:R-:W-:-:S05]  /*180b0*/  FFMA R5, R176, UR20, R5 ;  /* 0x00000014b0057c23 */ /* 0x000fca0008000005 */
[----:B------:R-:W-:-:S05]  /*180c0*/  F2FP.SATFINITE.E5M2.F32.PACK_AB_MERGE_C R5, RZ, R5, RZ ;  /* 0x00000005ff05723e */ /* 0x000fca00048060ff */
[----:B------:R0:W-:Y:S01]  /*180d0*/  @!P3 STG.E.U8 desc[UR14][R26.64+0x58], R5 ;  /* 0x000058051a00b986 */ /* 0x0001e2000c10110e */
[----:B------:R-:W-:Y:S05]  /*180e0*/  @P2 BRA `(.L_x_134) ;  /* 0x0000000000042947 */ /* 0x000fea0003800000 */
[----:B------:R0:W5:Y:S02]  /*180f0*/  LDG.E.U8 R4, desc[UR14][R2.64+0x59] ;  /* 0x0000590e02047981 */ /* 0x000164000c1e1100 */
.L_x_134:
[----:B------:R-:W-:Y:S05]  /*18100*/  BSYNC B1 ;  /* 0x0000000000017941 */ /* 0x000fea0003800000 */
.L_x_133:
        /* <DEDUP_REMOVED lines=12> */
.L_x_136:
[----:B------:R-:W-:Y:S05]  /*181d0*/  BSYNC B1 ;  /* 0x0000000000017941 */ /* 0x000fea0003800000 */
.L_x_135:
        /* <DEDUP_REMOVED lines=12> */
.L_x_138:
[----:B------:R-:W-:Y:S05]  /*182a0*/  BSYNC B1 ;  /* 0x0000000000017941 */ /* 0x000fea0003800000 */
.L_x_137:
        /* <DEDUP_REMOVED lines=12> */
.L_x_140:
[----:B------:R-:W-:Y:S05]  /*18370*/  BSYNC B1 ;  /* 0x0000000000017941 */ /* 0x000fea0003800000 */
.L_x_139:
        /* <DEDUP_REMOVED lines=12> */
.L_x_142:
[----:B------:R-:W-:Y:S05]  /*18440*/  BSYNC B1 ;  /* 0x0000000000017941 */ /* 0x000fea0003800000 */
.L_x_141:
        /* <DEDUP_REMOVED lines=12> */
.L_x_144:
[----:B------:R-:W-:Y:S05]  /*18510*/  BSYNC B1 ;  /* 0x0000000000017941 */ /* 0x000fea0003800000 */
.L_x_143:
        /* <DEDUP_REMOVED lines=12> */
.L_x_146:
[----:B------:R-:W-:Y:S05]  /*185e0*/  BSYNC B1 ;  /* 0x0000000000017941 */ /* 0x000fea0003800000 */
.L_x_145:
        /* <DEDUP_REMOVED lines=12> */
.L_x_148:
[----:B------:R-:W-:Y:S05]  /*186b0*/  BSYNC B1 ;  /* 0x0000000000017941 */ /* 0x000fea0003800000 */
.L_x_147:
        /* <DEDUP_REMOVED lines=12> */
.L_x_150:
[----:B------:R-:W-:Y:S05]  /*18780*/  BSYNC B1 ;  /* 0x0000000000017941 */ /* 0x000fea0003800000 */
.L_x_149:
        /* <DEDUP_REMOVED lines=12> */
.L_x_152:
[----:B------:R-:W-:Y:S05]  /*18850*/  BSYNC B1 ;  /* 0x0000000000017941 */ /* 0x000fea0003800000 */
.L_x_151:
        /* <DEDUP_REMOVED lines=12> */
.L_x_154:
[----:B------:R-:W-:Y:S05]  /*18920*/  BSYNC B1 ;  /* 0x0000000000017941 */ /* 0x000fea0003800000 */
.L_x_153:
        /* <DEDUP_REMOVED lines=12> */
.L_x_156:
[----:B------:R-:W-:Y:S05]  /*189f0*/  BSYNC B1 ;  /* 0x0000000000017941 */ /* 0x000fea0003800000 */
.L_x_155:
        /* <DEDUP_REMOVED lines=12> */
.L_x_158:
[----:B------:R-:W-:Y:S05]  /*18ac0*/  BSYNC B1 ;  /* 0x0000000000017941 */ /* 0x000fea0003800000 */
.L_x_157:
        /* <DEDUP_REMOVED lines=12> */
.L_x_160:
[----:B------:R-:W-:Y:S05]  /*18b90*/  BSYNC B1 ;  /* 0x0000000000017941 */ /* 0x000fea0003800000 */
.L_x_159:
        /* <DEDUP_REMOVED lines=12> */
.L_x_162:
[----:B------:R-:W-:Y:S05]  /*18c60*/  BSYNC B1 ;  /* 0x0000000000017941 */ /* 0x000fea0003800000 */
.L_x_161:
        /* <DEDUP_REMOVED lines=12> */
.L_x_164:
[----:B------:R-:W-:Y:S05]  /*18d30*/  BSYNC B1 ;  /* 0x0000000000017941 */ /* 0x000fea0003800000 */
.L_x_163:
        /* <DEDUP_REMOVED lines=12> */
.L_x_166:
[----:B------:R-:W-:Y:S05]  /*18e00*/  BSYNC B1 ;  /* 0x0000000000017941 */ /* 0x000fea0003800000 */
.L_x_165:
        /* <DEDUP_REMOVED lines=12> */
.L_x_168:
[----:B------:R-:W-:Y:S05]  /*18ed0*/  BSYNC B1 ;  /* 0x0000000000017941 */ /* 0x000fea0003800000 */
.L_x_167:
        /* <DEDUP_REMOVED lines=12> */
.L_x_170:
[----:B------:R-:W-:Y:S05]  /*18fa0*/  BSYNC B1 ;  /* 0x0000000000017941 */ /* 0x000fea0003800000 */
.L_x_169:
        /* <DEDUP_REMOVED lines=12> */
.L_x_172:
[----:B------:R-:W-:Y:S05]  /*19070*/  BSYNC B1 ;  /* 0x0000000000017941 */ /* 0x000fea0003800000 */
.L_x_171:
        /* <DEDUP_REMOVED lines=12> */
.L_x_174:
[----:B------:R-:W-:Y:S05]  /*19140*/  BSYNC B1 ;  /* 0x0000000000017941 */ /* 0x000fea0003800000 */
.L_x_173:
        /* <DEDUP_REMOVED lines=12> */
.L_x_176:
[----:B------:R-:W-:Y:S05]  /*19210*/  BSYNC B1 ;  /* 0x0000000000017941 */ /* 0x000fea0003800000 */
.L_x_175:
        /* <DEDUP_REMOVED lines=12> */
.L_x_178:
[----:B------:R-:W-:Y:S05]  /*192e0*/  BSYNC B1 ;  /* 0x0000000000017941 */ /* 0x000fea0003800000 */
.L_x_177:
        /* <DEDUP_REMOVED lines=12> */
.L_x_180:
[----:B------:R-:W-:Y:S05]  /*193b0*/  BSYNC B1 ;  /* 0x0000000000017941 */ /* 0x000fea0003800000 */
.L_x_179:
        /* <DEDUP_REMOVED lines=12> */
.L_x_182:
[----:B------:R-:W-:Y:S05]  /*19480*/  BSYNC B1 ;  /* 0x0000000000017941 */ /* 0x000fea0003800000 */
.L_x_181:
        /* <DEDUP_REMOVED lines=12> */
.L_x_184:
[----:B------:R-:W-:Y:S05]  /*19550*/  BSYNC B1 ;  /* 0x0000000000017941 */ /* 0x000fea0003800000 */
.L_x_183:
        /* <DEDUP_REMOVED lines=12> */
.L_x_186:
[----:B------:R-:W-:Y:S05]  /*19620*/  BSYNC B1 ;  /* 0x0000000000017941 */ /* 0x000fea0003800000 */
.L_x_185:
        /* <DEDUP_REMOVED lines=12> */
.L_x_188:
[----:B------:R-:W-:Y:S05]  /*196f0*/  BSYNC B1 ;  /* 0x0000000000017941 */ /* 0x000fea0003800000 */
.L_x_187:
        /* <DEDUP_REMOVED lines=12> */
.L_x_190:
[----:B------:R-:W-:Y:S05]  /*197c0*/  BSYNC B1 ;  /* 0x0000000000017941 */ /* 0x000fea0003800000 */
.L_x_189:
        /* <DEDUP_REMOVED lines=12> */
.L_x_192:
[----:B------:R-:W-:Y:S05]  /*19890*/  BSYNC B1 ;  /* 0x0000000000017941 */ /* 0x000fea0003800000 */
.L_x_191:
        /* <DEDUP_REMOVED lines=12> */
.L_x_194:
[----:B------:R-:W-:Y:S05]  /*19960*/  BSYNC B1 ;  /* 0x0000000000017941 */ /* 0x000fea0003800000 */
.L_x_193:
        /* <DEDUP_REMOVED lines=12> */
.L_x_196:
[----:B------:R-:W-:Y:S05]  /*19a30*/  BSYNC B1 ;  /* 0x0000000000017941 */ /* 0x000fea0003800000 */
.L_x_195:
        /* <DEDUP_REMOVED lines=12> */
.L_x_198:
[----:B------:R-:W-:Y:S05]  /*19b00*/  BSYNC B1 ;  /* 0x0000000000017941 */ /* 0x000fea0003800000 */
.L_x_197:
        /* <DEDUP_REMOVED lines=12> */
.L_x_200:
[----:B------:R-:W-:Y:S05]  /*19bd0*/  BSYNC B1 ;  /* 0x0000000000017941 */ /* 0x000fea0003800000 */
.L_x_199:
        /* <DEDUP_REMOVED lines=12> */
.L_x_202:
[----:B------:R-:W-:Y:S05]  /*19ca0*/  BSYNC B1 ;  /* 0x0000000000017941 */ /* 0x000fea0003800000 */
.L_x_201:
        /* <DEDUP_REMOVED lines=12> */
.L_x_204:
[----:B------:R-:W-:Y:S05]  /*19d70*/  BSYNC B1 ;  /* 0x0000000000017941 */ /* 0x000fea0003800000 */
.L_x_203:
        /* <DEDUP_REMOVED lines=12> */
.L_x_206:
[----:B------:R-:W-:Y:S05]  /*19e40*/  BSYNC B1 ;  /* 0x0000000000017941 */ /* 0x000fea0003800000 */
.L_x_205:
        /* <DEDUP_REMOVED lines=12> */
.L_x_208:
[----:B------:R-:W-:Y:S05]  /*19f10*/  BSYNC B1 ;  /* 0x0000000000017941 */ /* 0x000fea0003800000 */
.L_x_207:
        /* <DEDUP_REMOVED lines=12> */
.L_x_210:
[----:B------:R-:W-:Y:S05]  /*19fe0*/  BSYNC B1 ;  /* 0x0000000000017941 */ /* 0x000fea0003800000 */
.L_x_209:
        /* <DEDUP_REMOVED lines=12> */
.L_x_212:
[----:B------:R-:W-:Y:S05]  /*1a0b0*/  BSYNC B1 ;  /* 0x0000000000017941 */ /* 0x000fea0003800000 */
.L_x_211:
        /* <DEDUP_REMOVED lines=12> */
.L_x_214:
[----:B------:R-:W-:Y:S05]  /*1a180*/  BSYNC B1 ;  /* 0x0000000000017941 */ /* 0x000fea0003800000 */
.L_x_213:
        /* <DEDUP_REMOVED lines=12> */
.L_x_216:
[----:B------:R-:W-:Y:S05]  /*1a250*/  BSYNC B1 ;  /* 0x0000000000017941 */ /* 0x000fea0003800000 */
.L_x_215:
        /* <DEDUP_REMOVED lines=12> */
.L_x_218:
[----:B------:R-:W-:Y:S05]  /*1a320*/  BSYNC B1 ;  /* 0x0000000000017941 */ /* 0x000fea0003800000 */
.L_x_217:
        /* <DEDUP_REMOVED lines=12> */
.L_x_220:
[----:B------:R-:W-:Y:S05]  /*1a3f0*/  BSYNC B1 ;  /* 0x0000000000017941 */ /* 0x000fea0003800000 */
.L_x_219:
        /* <DEDUP_REMOVED lines=12> */
.L_x_222:
[----:B------:R-:W-:Y:S05]  /*1a4c0*/  BSYNC B1 ;  /* 0x0000000000017941 */ /* 0x000fea0003800000 */
.L_x_221:
        /* <DEDUP_REMOVED lines=12> */
.L_x_224:
[----:B------:R-:W-:Y:S05]  /*1a590*/  BSYNC B1 ;  /* 0x0000000000017941 */ /* 0x000fea0003800000 */
.L_x_223:
        /* <DEDUP_REMOVED lines=12> */
.L_x_226:
[----:B------:R-:W-:Y:S05]  /*1a660*/  BSYNC B1 ;  /* 0x0000000000017941 */ /* 0x000fea0003800000 */
.L_x_225:
        /* <DEDUP_REMOVED lines=12> */
.L_x_228:
[----:B------:R-:W-:Y:S05]  /*1a730*/  BSYNC B1 ;  /* 0x0000000000017941 */ /* 0x000fea0003800000 */
.L_x_227:
        /* <DEDUP_REMOVED lines=12> */
.L_x_230:
[----:B------:R-:W-:Y:S05]  /*1a800*/  BSYNC B1 ;  /* 0x0000000000017941 */ /* 0x000fea0003800000 */
.L_x_229:
        /* <DEDUP_REMOVED lines=12> */
.L_x_232:
[----:B------:R-:W-:Y:S05]  /*1a8d0*/  BSYNC B1 ;  /* 0x0000000000017941 */ /* 0x000fea0003800000 */
.L_x_231:
        /* <DEDUP_REMOVED lines=12> */
.L_x_234:
[----:B------:R-:W-:Y:S05]  /*1a9a0*/  BSYNC B1 ;  /* 0x0000000000017941 */ /* 0x000fea0003800000 */
.L_x_233:
        /* <DEDUP_REMOVED lines=12> */
.L_x_236:
[----:B------:R-:W-:Y:S05]  /*1aa70*/  BSYNC B1 ;  /* 0x0000000000017941 */ /* 0x000fea0003800000 */
.L_x_235:
        /* <DEDUP_REMOVED lines=12> */
.L_x_238:
[----:B------:R-:W-:Y:S05]  /*1ab40*/  BSYNC B1 ;  /* 0x0000000000017941 */ /* 0x000fea0003800000 */
.L_x_237:
        /* <DEDUP_REMOVED lines=12> */
.L_x_240:
[----:B------:R-:W-:Y:S05]  /*1ac10*/  BSYNC B1 ;  /* 0x0000000000017941 */ /* 0x000fea0003800000 */
.L_x_239:
        /* <DEDUP_REMOVED lines=12> */
.L_x_242:
[----:B------:R-:W-:Y:S05]  /*1ace0*/  BSYNC B1 ;  /* 0x0000000000017941 */ /* 0x000fea0003800000 */
.L_x_241:
        /* <DEDUP_REMOVED lines=12> */
.L_x_244:
[----:B------:R-:W-:Y:S05]  /*1adb0*/  BSYNC B1 ;  /* 0x0000000000017941 */ /* 0x000fea0003800000 */
.L_x_243:
        /* <DEDUP_REMOVED lines=12> */
.L_x_246:
[----:B------:R-:W-:Y:S05]  /*1ae80*/  BSYNC B1 ;  /* 0x0000000000017941 */ /* 0x000fea0003800000 */
.L_x_245:
        /* <DEDUP_REMOVED lines=12> */
.L_x_248:
[----:B------:R-:W-:Y:S05]  /*1af50*/  BSYNC B1 ;  /* 0x0000000000017941 */ /* 0x000fea0003800000 */
.L_x_247:
        /* <DEDUP_REMOVED lines=12> */
.L_x_250:
[----:B------:R-:W-:Y:S05]  /*1b020*/  BSYNC B1 ;  /* 0x0000000000017941 */ /* 0x000fea0003800000 */
.L_x_249:
        /* <DEDUP_REMOVED lines=12> */
.L_x_252:
[----:B------:R-:W-:Y:S05]  /*1b0f0*/  BSYNC B1 ;  /* 0x0000000000017941 */ /* 0x000fea0003800000 */
.L_x_251:
        /* <DEDUP_REMOVED lines=12> */
.L_x_254:
[----:B------:R-:W-:Y:S05]  /*1b1c0*/  BSYNC B1 ;  /* 0x0000000000017941 */ /* 0x000fea0003800000 */
.L_x_253:
        /* <DEDUP_REMOVED lines=12> */
.L_x_256:
[----:B------:R-:W-:Y:S05]  /*1b290*/  BSYNC B1 ;  /* 0x0000000000017941 */ /* 0x000fea0003800000 */
.L_x_255:
[----:B0-----:R-:W2:Y:S01]  /*1b2a0*/  LDL.LU R5, [R1+0x200] ;  /* 0x0002000001057983 */ /* 0x001ea20000300800 */
[----:B-----5:R-:W-:Y:S01]  /*1b2b0*/  LOP3.LUT R4, R4, 0xff, RZ, 0xc0, !PT ;  /* 0x000000ff04047812 */ /* 0x020fe200078ec0ff */
[----:B------:R-:W-:Y:S01]  /*1b2c0*/  BSSY B1, `(.L_x_257) ;  /* 0x000000b000017945 */ /* 0x000fe20003800000 */
[----:B------:R-:W-:Y:S02]  /*1b2d0*/  ISETP.LT.OR P2, PT, R0, 0xda, !P0 ;  /* 0x000000da0000780c */ /* 0x000fe40004741670 */
[----:B------:R-:W-:-:S05]  /*1b2e0*/  F2FP.F16.E5M2.UNPACK_B R4, R4 ;  /* 0x00000004ff04723e */ /* 0x000fca00020004ff */
[----:B------:R-:W-:-:S05]  /*1b2f0*/  HADD2.F32 R4, -RZ, R4.H0_H0 ;  /* 0x20000004ff047230 */ /* 0x000fca0000004100 */
[----:B------:R-:W-:-:S04]  /*1b300*/  FMUL R4, R4, UR21 ;  /* 0x0000001504047c20 */ /* 0x000fc80008400000 */
[----:B--2---:R-:W-:-:S05]  /*1b310*/  FFMA R4, R5, UR20, R4 ;  /* 0x0000001405047c23 */ /* 0x004fca0008000004 */
[----:B------:R-:W-:Y:S02]  /*1b320*/  F2FP.SATFINITE.E5M2.F32.PACK_AB_MERGE_C R5, RZ, R4, RZ ;  /* 0x00000004ff05723e */ /* 0x000fe400048060ff */
[----:B------:R-:W-:-:S03]  /*1b330*/  PRMT R4, RZ, 0x7610, R4 ;  /* 0x00007610ff047816 */ /* 0x000fc60000000004 */
[----:B------:R0:W-:Y:S01]  /*1b340*/  @!P3 STG.E.U8 desc[UR14][R24.64+0xd8], R5 ;  /* 0x0000d8051800b986 */ /* 0x0001e2000c10110e */
[----:B------:R-:W-:Y:S05]  /*1b350*/  @P2 BRA `(.L_x_258) ;  /* 0x0000000000042947 */ /* 0x000fea0003800000 */
[----:B------:R2:W5:Y:S02]  /*1b360*/  LDG.E.U8 R4, desc[UR14][R32.64+0xd9] ;  /* 0x0000d90e20047981 */ /* 0x000564000c1e1100 */
.L_x_258:
[----:B------:R-:W-:Y:S05]  /*1b370*/  BSYNC B1 ;  /* 0x0000000000017941 */ /* 0x000fea0003800000 */
.L_x_257:
[----:B0-----:R-:W3:Y:S01]  /*1b380*/  LDL.LU R5, [R1+0x204] ;  /* 0x0002040001057983 */ /* 0x001ee20000300800 */
[----:B-----5:R-:W-:Y:S01]  /*1b390*/  LOP3.LUT R4, R4, 0xff, RZ, 0xc0, !PT ;  /* 0x000000ff04047812 */ /* 0x020fe200078ec0ff */
[----:B------:R-:W-:Y:S01]  /*1b3a0*/  BSSY B1, `(.L_x_259) ;  /* 0x000000b000017945 */ /* 0x000fe20003800000 */
[----:B------:R-:W-:Y:S02]  /*1b3b0*/  ISETP.LT.OR P3, PT, R0, 0xd9, !P1 ;  /* 0x000000d90000780c */ /* 0x000fe40004f61670 */
[----:B------:R-:W-:-:S05]  /*1b3c0*/  F2FP.F16.E5M2.UNPACK_B R4, R4 ;  /* 0x00000004ff04723e */ /* 0x000fca00020004ff */
[----:B------:R-:W-:-:S05]  /*1b3d0*/  HADD2.F32 R4, -RZ, R4.H0_H0 ;  /* 0x20000004ff047230 */ /* 0x000fca0000004100 */
[----:B------:R-:W-:-:S04]  /*1b3e0*/  FMUL R4, R4, UR21 ;  /* 0x0000001504047c20 */ /* 0x000fc80008400000 */
[----:B---3--:R-:W-:-:S05]  /*1b3f0*/  FFMA R4, R5, UR20, R4 ;  /* 0x0000001405047c23 */ /* 0x008fca0008000004 */
[----:B------:R-:W-:Y:S02]  /*1b400*/  F2FP.SATFINITE.E5M2.F32.PACK_AB_MERGE_C R5, RZ, R4, RZ ;  /* 0x00000004ff05723e */ /* 0x000fe400048060ff */
[----:B------:R-:W-:-:S03]  /*1b410*/  PRMT R4, RZ, 0x7610, R4 ;  /* 0x00007610ff047816 */ /* 0x000fc60000000004 */
[----:B------:R0:W-:Y:S01]  /*1b420*/  @!P2 STG.E.U8 desc[UR14][R24.64+0xd9], R5 ;  /* 0x0000d9051800a986 */ /* 0x0001e2000c10110e */
[----:B------:R-:W-:Y:S05]  /*1b430*/  @P3 BRA `(.L_x_260) ;  /* 0x0000000000043947 */ /* 0x000fea0003800000 */
[----:B------:R3:W5:Y:S02]  /*1b440*/  LDG.E.U8 R4, desc[UR14][R2.64+0xd8] ;  /* 0x0000d80e02047981 */ /* 0x000764000c1e1100 */
.L_x_260:
[----:B------:R-:W-:Y:S05]  /*1b450*/  BSYNC B1 ;  /* 0x0000000000017941 */ /* 0x000fea0003800000 */
.L_x_259:
        /* <DEDUP_REMOVED lines=13> */
.L_x_262:
[----:B------:R-:W-:Y:S05]  /*1b530*/  BSYNC B1 ;  /* 0x0000000000017941 */ /* 0x000fea0003800000 */
.L_x_261:
        /* <DEDUP_REMOVED lines=13> */
.L_x_264:
[----:B------:R-:W-:Y:S05]  /*1b610*/  BSYNC B1 ;  /* 0x0000000000017941 */ /* 0x000fea0003800000 */
.L_x_263:
        /* <DEDUP_REMOVED lines=13> */
.L_x_266:
[----:B------:R-:W-:Y:S05]  /*1b6f0*/  BSYNC B1 ;  /* 0x0000000000017941 */ /* 0x000fea0003800000 */
.L_x_265:
        /* <DEDUP_REMOVED lines=13> */
.L_x_268:
[----:B------:R-:W-:Y:S05]  /*1b7d0*/  BSYNC B1 ;  /* 0x0000000000017941 */ /* 0x000fea0003800000 */
.L_x_267:
        /* <DEDUP_REMOVED lines=13> */
.L_x_270:
[----:B------:R-:W-:Y:S05]  /*1b8b0*/  BSYNC B1 ;  /* 0x0000000000017941 */ /* 0x000fea0003800000 */
.L_x_269:
        /* <DEDUP_REMOVED lines=13> */
.L_x_272:
[----:B------:R-:W-:Y:S05]  /*1b990*/  BSYNC B1 ;  /* 0x0000000000017941 */ /* 0x000fea0003800000 */
.L_x_271:
        /* <DEDUP_REMOVED lines=13> */
.L_x_274:
[----:B------:R-:W-:Y:S05]  /*1ba70*/  BSYNC B1 ;  /* 0x0000000000017941 */ /* 0x000fea0003800000 */
.L_x_273:
        /* <DEDUP_REMOVED lines=13> */
.L_x_276:
[----:B------:R-:W-:Y:S05]  /*1bb50*/  BSYNC B1 ;  /* 0x0000000000017941 */ /* 0x000fea0003800000 */
.L_x_275:
        /* <DEDUP_REMOVED lines=13> */
.L_x_278:
[----:B------:R-:W-:Y:S05]  /*1bc30*/  BSYNC B1 ;  /* 0x0000000000017941 */ /* 0x000fea0003800000 */
.L_x_277:
        /* <DEDUP_REMOVED lines=13> */
.L_x_280:
[----:B------:R-:W-:Y:S05]  /*1bd10*/  BSYNC B1 ;  /* 0x0000000000017941 */ /* 0x000fea0003800000 */
.L_x_279:
        /* <DEDUP_REMOVED lines=13> */
.L_x_282:
[----:B------:R-:W-:Y:S05]  /*1bdf0*/  BSYNC B1 ;  /* 0x0000000000017941 */ /* 0x000fea0003800000 */
.L_x_281:
        /* <DEDUP_REMOVED lines=13> */
.L_x_284:
[----:B------:R-:W-:Y:S05]  /*1bed0*/  BSYNC B1 ;  /* 0x0000000000017941 */ /* 0x000fea0003800000 */
.L_x_283:
        /* <DEDUP_REMOVED lines=13> */
.L_x_286:
[----:B------:R-:W-:Y:S05]  /*1bfb0*/  BSYNC B1 ;  /* 0x0000000000017941 */ /* 0x000fea0003800000 */
.L_x_285:
        /* <DEDUP_REMOVED lines=13> */
.L_x_288:
[----:B------:R-:W-:Y:S05]  /*1c090*/  BSYNC B1 ;  /* 0x0000000000017941 */ /* 0x000fea0003800000 */
.L_x_287:
        /* <DEDUP_REMOVED lines=13> */
.L_x_290:
[----:B------:R-:W-:Y:S05]  /*1c170*/  BSYNC B1 ;  /* 0x0000000000017941 */ /* 0x000fea0003800000 */
.L_x_289:
        /* <DEDUP_REMOVED lines=13> */
.L_x_292:
[----:B------:R-:W-:Y:S05]  /*1c250*/  BSYNC B1 ;  /* 0x0000000000017941 */ /* 0x000fea0003800000 */
.L_x_291:
        /* <DEDUP_REMOVED lines=13> */
.L_x_294:
[----:B------:R-:W-:Y:S05]  /*1c330*/  BSYNC B1 ;  /* 0x0000000000017941 */ /* 0x000fea0003800000 */
.L_x_293:
[----:B------:R-:W2:Y:S01]  /*1c340*/  LDL.LU R7, [R1+0x24c] ;  /* 0x00024c0001077983 */ /* 0x000ea20000300800 */
[----:B-----5:R-:W-:Y:S01]  /*1c350*/  LOP3.LUT R4, R4, 0xff, RZ, 0xc0, !PT ;  /* 0x000000ff04047812 */ /* 0x020fe200078ec0ff */
[----:B------:R-:W-:Y:S01]  /*1c360*/  BSSY B1, `(.L_x_295) ;  /* 0x0000013000017945 */ /* 0x000fe20003800000 */
[----:B0-----:R-:W-:Y:S02]  /*1c370*/  IADD3 R5, P0, R35, 0x80, RZ ;  /* 0x0000008023057810 */ /* 0x001fe40007f1e0ff */
[----:B------:R-:W-:-:S03]  /*1c380*/  F2FP.F16.E5M2.UNPACK_B R4, R4 ;  /* 0x00000004ff04723e */ /* 0x000fc600020004ff */
[----:B--234-:R-:W-:Y:S01]  /*1c390*/  IMAD.X R2, RZ, RZ, R37, P0 ;  /* 0x000000ffff027224 */ /* 0x01cfe200000e0625 */
[----:B------:R-:W-:Y:S01]  /*1c3a0*/  ISETP.GE.AND P0, PT, R34, 0x81, PT ;  /* 0x000000812200780c */ /* 0x000fe20003f06270 */
[----:B------:R-:W-:Y:S02]  /*1c3b0*/  HADD2.F32 R4, -RZ, R4.H0_H0 ;  /* 0x20000004ff047230 */ /* 0x000fe40000004100 */
[----:B------:R-:W-:Y:S01]  /*1c3c0*/  IMAD R6, R2, UR6, RZ ;  /* 0x0000000602067c24 */ /* 0x000fe2000f8e02ff */
[----:B------:R-:W-:Y:S01]  /*1c3d0*/  ISETP.LT.OR P3, PT, R0, 0x1, !P0 ;  /* 0x000000010000780c */ /* 0x000fe20004761670 */
[----:B------:R-:W-:-:S04]  /*1c3e0*/  IMAD.WIDE.U32 R2, R5, UR6, R38 ;  /* 0x0000000605027c25 */ /* 0x000fc8000f8e0026 */
[----:B------:R-:W-:Y:S01]  /*1c3f0*/  FMUL R4, R4, UR21 ;  /* 0x0000001504047c20 */ /* 0x000fe20008400000 */
[----:B------:R-:W-:Y:S01]  /*1c400*/  IMAD R5, R5, UR7, R6 ;  /* 0x0000000705057c24 */ /* 0x000fe2000f8e0206 */
[----:B------:R-:W-:-:S04]  /*1c410*/  IADD3 R2, P2, R2, UR8, RZ ;  /* 0x0000000802027c10 */ /* 0x000fc8000ff5e0ff */
[----:B------:R-:W-:Y:S01]  /*1c420*/  IADD3.X R3, R3, UR9, R5, P2, !PT ;  /* 0x0000000903037c10 */ /* 0x000fe200097fe405 */
[----:B------:R-:W-:-:S05]  /*1c430*/  FFMA R4, R7, UR20, R4 ;  /* 0x0000001407047c23 */ /* 0x000fca0008000004 */
[----:B------:R-:W-:Y:S02]  /*1c440*/  F2FP.SATFINITE.E5M2.F32.PACK_AB_MERGE_C R7, RZ, R4, RZ ;  /* 0x00000004ff07723e */ /* 0x000fe400048060ff */
[----:B------:R-:W-:-:S03]  /*1c450*/  PRMT R4, RZ, 0x7610, R4 ;  /* 0x00007610ff047816 */ /* 0x000fc60000000004 */
[----:B------:R0:W-:Y:S01]  /*1c460*/  @!P1 STG.E.U8 desc[UR14][R26.64+0xf9], R7 ;  /* 0x0000f9071a009986 */ /* 0x0001e2000c10110e */
[----:B------:R-:W-:Y:S05]  /*1c470*/  @P3 BRA `(.L_x_296) ;  /* 0x0000000000043947 */ /* 0x000fea0003800000 */
[----:B------:R2:W5:Y:S02]  /*1c480*/  LDG.E.U8 R4, desc[UR14][R2.64] ;  /* 0x0000000e02047981 */ /* 0x000564000c1e1100 */
.L_x_296:
[----:B------:R-:W-:Y:S05]  /*1c490*/  BSYNC B1 ;  /* 0x0000000000017941 */ /* 0x000fea0003800000 */
.L_x_295:
[----:B------:R-:W3:Y:S01]  /*1c4a0*/  LDL.LU R5, [R1+0x250] ;  /* 0x0002500001057983 */ /* 0x000ee20000300800 */
        /* <DEDUP_REMOVED lines=12> */
.L_x_298:
[----:B------:R-:W-:Y:S05]  /*1c570*/  BSYNC B1 ;  /* 0x0000000000017941 */ /* 0x000fea0003800000 */
.L_x_297:
[----:B---3--:R-:W3:Y:S01]  /*1c580*/  LDL.LU R5, [R1+0x254] ;  /* 0x0002540001057983 */ /* 0x008ee20000300800 */
[----:B-----5:R-:W-:Y:S01]  /*1c590*/  LOP3.LUT R4, R4, 0xff, RZ, 0xc0, !PT ;  /* 0x000000ff04047812 */ /* 0x020fe200078ec0ff */
[----:B------:R-:W-:Y:S01]  /*1c5a0*/  BSSY B1, `(.L_x_299) ;  /* 0x0000013000017945 */ /* 0x000fe20003800000 */
[----:B------:R-:W-:Y:S02]  /*1c5b0*/  IADD3 R35, P1, R35, 0x88, RZ ;  /* 0x0000008823237810 */ /* 0x000fe40007f3e0ff */
[----:B------:R-:W-:Y:S02]  /*1c5c0*/  F2FP.F16.E5M2.UNPACK_B R4, R4 ;  /* 0x00000004ff04723e */ /* 0x000fe400020004ff */
[----:B------:R-:W-:Y:S01]  /*1c5d0*/  PRMT R6, RZ, 0x7610, R6 ;  /* 0x00007610ff067816 */ /* 0x000fe20000000006 */
[----:B------:R-:W-:Y:S01]  /*1c5e0*/  IMAD.X R36, RZ, RZ, R37, P1 ;  /* 0x000000ffff247224 */ /* 0x000fe200008e0625 */
[----:B------:R-:W-:Y:S01]  /*1c5f0*/  ISETP.GE.AND P1, PT, R34, 0x89, PT ;  /* 0x000000892200780c */ /* 0x000fe20003f26270 */
[----:B------:R-:W-:-:S02]  /*1c600*/  HADD2.F32 R4, -RZ, R4.H0_H0 ;  /* 0x20000004ff047230 */ /* 0x000fc40000004100 */
[----:B------:R-:W-:Y:S01]  /*1c610*/  IMAD R36, R36, UR6, RZ ;  /* 0x0000000624247c24 */ /* 0x000fe2000f8e02ff */
[----:B------:R-:W-:Y:S01]  /*1c620*/  ISETP.LT.OR P5, PT, R0, 0x1, !P1 ;  /* 0x000000010000780c */ /* 0x000fe20004fa1670 */
[----:B------:R-:W-:-:S04]  /*1c630*/  IMAD.WIDE.U32 R38, R35, UR6, R38 ;  /* 0x0000000623267c25 */ /* 0x000fc8000f8e0026 */
[----:B------:R-:W-:Y:S01]  /*1c640*/  FMUL R4, R4, UR21 ;  /* 0x0000001504047c20 */ /* 0x000fe20008400000 */
[----:B------:R-:W-:-:S03]  /*1c650*/  IMAD R35, R35, UR7, R36 ;  /* 0x0000000723237c24 */ /* 0x000fc6000f8e0224 */
[----:B---3--:R-:W-:Y:S01]  /*1c660*/  FFMA R5, R5, UR20, R4 ;  /* 0x0000001405057c23 */ /* 0x008fe20008000004 */
[----:B------:R-:W-:-:S04]  /*1c670*/  IADD3 R4, P3, R38, UR8, RZ ;  /* 0x0000000826047c10 */ /* 0x000fc8000ff7e0ff */
[----:B0-----:R-:W-:Y:S02]  /*1c680*/  F2FP.SATFINITE.E5M2.F32.PACK_AB_MERGE_C R7, RZ, R5, RZ ;  /* 0x00000005ff07723e */ /* 0x001fe400048060ff */
[----:B------:R-:W-:-:S03]  /*1c690*/  IADD3.X R5, R39, UR9, R35, P3, !PT ;  /* 0x0000000927057c10 */ /* 0x000fc60009ffe423 */
[----:B------:R0:W-:Y:S01]  /*1c6a0*/  @!P2 STG.E.U8 desc[UR14][R30.64+0x1], R7 ;  /* 0x000001071e00a986 */ /* 0x0001e2000c10110e */
[----:B------:R-:W-:Y:S05]  /*1c6b0*/  @P5 BRA `(.L_x_300) ;  /* 0x0000000000045947 */ /* 0x000fea0003800000 */
[----:B------:R3:W5:Y:S02]  /*1c6c0*/  LDG.E.U8 R6, desc[UR14][R4.64] ;  /* 0x0000000e04067981 */ /* 0x000764000c1e1100 */
.L_x_300:
[----:B------:R-:W-:Y:S05]  /*1c6d0*/  BSYNC B1 ;  /* 0x0000000000017941 */ /* 0x000fea0003800000 */
.L_x_299:
        /* <DEDUP_REMOVED lines=13> */
.L_x_302:
[----:B------:R-:W-:Y:S05]  /*1c7b0*/  BSYNC B1 ;  /* 0x0000000000017941 */ /* 0x000fea0003800000 */
.L_x_301:
        /* <DEDUP_REMOVED lines=13> */
.L_x_304:
[----:B------:R-:W-:Y:S05]  /*1c890*/  BSYNC B1 ;  /* 0x0000000000017941 */ /* 0x000fea0003800000 */
.L_x_303:
        /* <DEDUP_REMOVED lines=13> */
.L_x_306:
[----:B------:R-:W-:Y:S05]  /*1c970*/  BSYNC B1 ;  /* 0x0000000000017941 */ /* 0x000fea0003800000 */
.L_x_305:
        /* <DEDUP_REMOVED lines=13> */
.L_x_308:
[----:B------:R-:W-:Y:S05]  /*1ca50*/  BSYNC B1 ;  /* 0x0000000000017941 */ /* 0x000fea0003800000 */
.L_x_307:
        /* <DEDUP_REMOVED lines=13> */
.L_x_310:
[----:B------:R-:W-:Y:S05]  /*1cb30*/  BSYNC B1 ;  /* 0x0000000000017941 */ /* 0x000fea0003800000 */
.L_x_309:
        /* <DEDUP_REMOVED lines=13> */
.L_x_312:
[----:B------:R-:W-:Y:S05]  /*1cc10*/  BSYNC B1 ;  /* 0x0000000000017941 */ /* 0x000fea0003800000 */
.L_x_311:
        /* <DEDUP_REMOVED lines=13> */
.L_x_314:
[----:B------:R-:W-:Y:S05]  /*1ccf0*/  BSYNC B1 ;  /* 0x0000000000017941 */ /* 0x000fea0003800000 */
.L_x_313:
        /* <DEDUP_REMOVED lines=13> */
.L_x_316:
[----:B------:R-:W-:Y:S05]  /*1cdd0*/  BSYNC B1 ;  /* 0x0000000000017941 */ /* 0x000fea0003800000 */
.L_x_315:
        /* <DEDUP_REMOVED lines=13> */
.L_x_318:
[----:B------:R-:W-:Y:S05]  /*1ceb0*/  BSYNC B1 ;  /* 0x0000000000017941 */ /* 0x000fea0003800000 */
.L_x_317:
        /* <DEDUP_REMOVED lines=13> */
.L_x_320:
[----:B------:R-:W-:Y:S05]  /*1cf90*/  BSYNC B1 ;  /* 0x0000000000017941 */ /* 0x000fea0003800000 */
.L_x_319:
        /* <DEDUP_REMOVED lines=13> */
.L_x_322:
[----:B------:R-:W-:Y:S05]  /*1d070*/  BSYNC B1 ;  /* 0x0000000000017941 */ /* 0x000fea0003800000 */
.L_x_321:
        /* <DEDUP_REMOVED lines=13> */
.L_x_324:
[----:B------:R-:W-:Y:S05]  /*1d150*/  BSYNC B1 ;  /* 0x0000000000017941 */ /* 0x000fea0003800000 */
.L_x_323:
        /* <DEDUP_REMOVED lines=13> */
.L_x_326:
[----:B------:R-:W-:Y:S05]  /*1d230*/  BSYNC B1 ;  /* 0x0000000000017941 */ /* 0x000fea0003800000 */
.L_x_325:
        /* <DEDUP_REMOVED lines=13> */
.L_x_328:
[----:B------:R-:W-:Y:S05]  /*1d310*/  BSYNC B1 ;  /* 0x0000000000017941 */ /* 0x000fea0003800000 */
.L_x_327:
        /* <DEDUP_REMOVED lines=13> */
.L_x_330:
[----:B------:R-:W-:Y:S05]  /*1d3f0*/  BSYNC B1 ;  /* 0x0000000000017941 */ /* 0x000fea0003800000 */
.L_x_329:
        /* <DEDUP_REMOVED lines=13> */
.L_x_332:
[----:B------:R-:W-:Y:S05]  /*1d4d0*/  BSYNC B1 ;  /* 0x0000000000017941 */ /* 0x000fea0003800000 */
.L_x_331:
        /* <DEDUP_REMOVED lines=13> */
.L_x_334:
[----:B------:R-:W-:Y:S05]  /*1d5b0*/  BSYNC B1 ;  /* 0x0000000000017941 */ /* 0x000fea0003800000 */
.L_x_333:
        /* <DEDUP_REMOVED lines=13> */
.L_x_336:
[----:B------:R-:W-:Y:S05]  /*1d690*/  BSYNC B1 ;  /* 0x0000000000017941 */ /* 0x000fea0003800000 */
.L_x_335:
        /* <DEDUP_REMOVED lines=13> */
.L_x_338:
[----:B------:R-:W-:Y:S05]  /*1d770*/  BSYNC B1 ;  /* 0x0000000000017941 */ /* 0x000fea0003800000 */
.L_x_337:
        /* <DEDUP_REMOVED lines=13> */
.L_x_340:
[----:B------:R-:W-:Y:S05]  /*1d850*/  BSYNC B1 ;  /* 0x0000000000017941 */ /* 0x000fea0003800000 */
.L_x_339:
        /* <DEDUP_REMOVED lines=13> */
.L_x_342:
[----:B------:R-:W-:Y:S05]  /*1d930*/  BSYNC B1 ;  /* 0x0000000000017941 */ /* 0x000fea0003800000 */
.L_x_341:
        /* <DEDUP_REMOVED lines=13> */
.L_x_344:
[----:B------:R-:W-:Y:S05]  /*1da10*/  BSYNC B1 ;  /* 0x0000000000017941 */ /* 0x000fea0003800000 */
.L_x_343:
        /* <DEDUP_REMOVED lines=13> */
.L_x_346:
[----:B------:R-:W-:Y:S05]  /*1daf0*/  BSYNC B1 ;  /* 0x0000000000017941 */ /* 0x000fea0003800000 */
.L_x_345:
        /* <DEDUP_REMOVED lines=13> */
.L_x_348:
[----:B------:R-:W-:Y:S05]  /*1dbd0*/  BSYNC B1 ;  /* 0x0000000000017941 */ /* 0x000fea0003800000 */
.L_x_347:
        /* <DEDUP_REMOVED lines=13> */
.L_x_350:
[----:B------:R-:W-:Y:S05]  /*1dcb0*/  BSYNC B1 ;  /* 0x0000000000017941 */ /* 0x000fea0003800000 */
.L_x_349:
        /* <DEDUP_REMOVED lines=13> */
.L_x_352:
[----:B------:R-:W-:Y:S05]  /*1dd90*/  BSYNC B1 ;  /* 0x0000000000017941 */ /* 0x000fea0003800000 */
.L_x_351:
        /* <DEDUP_REMOVED lines=13> */
.L_x_354:
[----:B------:R-:W-:Y:S05]  /*1de70*/  BSYNC B1 ;  /* 0x0000000000017941 */ /* 0x000fea0003800000 */
.L_x_353:
        /* <DEDUP_REMOVED lines=13> */
.L_x_356:
[----:B------:R-:W-:Y:S05]  /*1df50*/  BSYNC B1 ;  /* 0x0000000000017941 */ /* 0x000fea0003800000 */
.L_x_355:
        /* <DEDUP_REMOVED lines=13> */
.L_x_358:
[----:B------:R-:W-:Y:S05]  /*1e030*/  BSYNC B1 ;  /* 0x0000000000017941 */ /* 0x000fea0003800000 */
.L_x_357:
        /* <DEDUP_REMOVED lines=13> */
.L_x_360:
[----:B------:R-:W-:Y:S05]  /*1e110*/  BSYNC B1 ;  /* 0x0000000000017941 */ /* 0x000fea0003800000 */
.L_x_359:
        /* <DEDUP_REMOVED lines=13> */
.L_x_362:
[----:B------:R-:W-:Y:S05]  /*1e1f0*/  BSYNC B1 ;  /* 0x0000000000017941 */ /* 0x000fea0003800000 */
.L_x_361:
        /* <DEDUP_REMOVED lines=13> */
.L_x_364:
[----:B------:R-:W-:Y:S05]  /*1e2d0*/  BSYNC B1 ;  /* 0x0000000000017941 */ /* 0x000fea0003800000 */
.L_x_363:
        /* <DEDUP_REMOVED lines=13> */
.L_x_366:
[----:B------:R-:W-:Y:S05]  /*1e3b0*/  BSYNC B1 ;  /* 0x0000000000017941 */ /* 0x000fea0003800000 */
.L_x_365:
        /* <DEDUP_REMOVED lines=13> */
.L_x_368:
[----:B------:R-:W-:Y:S05]  /*1e490*/  BSYNC B1 ;  /* 0x0000000000017941 */ /* 0x000fea0003800000 */
.L_x_367:
        /* <DEDUP_REMOVED lines=13> */
.L_x_370:
[----:B------:R-:W-:Y:S05]  /*1e570*/  BSYNC B1 ;  /* 0x0000000000017941 */ /* 0x000fea0003800000 */
.L_x_369:
        /* <DEDUP_REMOVED lines=13> */
.L_x_372:
[----:B------:R-:W-:Y:S05]  /*1e650*/  BSYNC B1 ;  /* 0x0000000000017941 */ /* 0x000fea0003800000 */
.L_x_371:
        /* <DEDUP_REMOVED lines=13> */
.L_x_374:
[----:B------:R-:W-:Y:S05]  /*1e730*/  BSYNC B1 ;  /* 0x0000000000017941 */ /* 0x000fea0003800000 */
.L_x_373:
        /* <DEDUP_REMOVED lines=13> */
.L_x_376:
[----:B------:R-:W-:Y:S05]  /*1e810*/  BSYNC B1 ;  /* 0x0000000000017941 */ /* 0x000fea0003800000 */
.L_x_375:
        /* <DEDUP_REMOVED lines=13> */
.L_x_378:
[----:B------:R-:W-:Y:S05]  /*1e8f0*/  BSYNC B1 ;  /* 0x0000000000017941 */ /* 0x000fea0003800000 */
.L_x_377:
        /* <DEDUP_REMOVED lines=13> */
.L_x_380:
[----:B------:R-:W-:Y:S05]  /*1e9d0*/  BSYNC B1 ;  /* 0x0000000000017941 */ /* 0x000fea0003800000 */
.L_x_379:
        /* <DEDUP_REMOVED lines=13> */
.L_x_382:
[----:B------:R-:W-:Y:S05]  /*1eab0*/  BSYNC B1 ;  /* 0x0000000000017941 */ /* 0x000fea0003800000 */
.L_x_381:
        /* <DEDUP_REMOVED lines=13> */
.L_x_384:
[----:B------:R-:W-:Y:S05]  /*1eb90*/  BSYNC B1 ;  /* 0x0000000000017941 */ /* 0x000fea0003800000 */
.L_x_383:
        /* <DEDUP_REMOVED lines=13> */
.L_x_386:
[----:B------:R-:W-:Y:S05]  /*1ec70*/  BSYNC B1 ;  /* 0x0000000000017941 */ /* 0x000fea0003800000 */
.L_x_385:
        /* <DEDUP_REMOVED lines=13> */
.L_x_388:
[----:B------:R-:W-:Y:S05]  /*1ed50*/  BSYNC B1 ;  /* 0x0000000000017941 */ /* 0x000fea0003800000 */
.L_x_387:
        /* <DEDUP_REMOVED lines=13> */
.L_x_390:
[----:B------:R-:W-:Y:S05]  /*1ee30*/  BSYNC B1 ;  /* 0x0000000000017941 */ /* 0x000fea0003800000 */
.L_x_389:
        /* <DEDUP_REMOVED lines=13> */
.L_x_392:
[----:B------:R-:W-:Y:S05]  /*1ef10*/  BSYNC B1 ;  /* 0x0000000000017941 */ /* 0x000fea0003800000 */
.L_x_391:
        /* <DEDUP_REMOVED lines=13> */
.L_x_394:
[----:B------:R-:W-:Y:S05]  /*1eff0*/  BSYNC B1 ;  /* 0x0000000000017941 */ /* 0x000fea0003800000 */
.L_x_393:
        /* <DEDUP_REMOVED lines=13> */
.L_x_396:
[----:B------:R-:W-:Y:S05]  /*1f0d0*/  BSYNC B1 ;  /* 0x0000000000017941 */ /* 0x000fea0003800000 */
.L_x_395:
        /* <DEDUP_REMOVED lines=13> */
.L_x_398:
[----:B------:R-:W-:Y:S05]  /*1f1b0*/  BSYNC B1 ;  /* 0x0000000000017941 */ /* 0x000fea0003800000 */
.L_x_397:
        /* <DEDUP_REMOVED lines=13> */
.L_x_400:
[----:B------:R-:W-:Y:S05]  /*1f290*/  BSYNC B1 ;  /* 0x0000000000017941 */ /* 0x000fea0003800000 */
.L_x_399:
        /* <DEDUP_REMOVED lines=13> */
.L_x_402:
[----:B------:R-:W-:Y:S05]  /*1f370*/  BSYNC B1 ;  /* 0x0000000000017941 */ /* 0x000fea0003800000 */
.L_x_401:
        /* <DEDUP_REMOVED lines=13> */
.L_x_404:
[----:B------:R-:W-:Y:S05]  /*1f450*/  BSYNC B1 ;  /* 0x0000000000017941 */ /* 0x000fea0003800000 */
.L_x_403:
        /* <DEDUP_REMOVED lines=13> */
.L_x_406:
[----:B------:R-:W-:Y:S05]  /*1f530*/  BSYNC B1 ;  /* 0x0000000000017941 */ /* 0x000fea0003800000 */
.L_x_405:
        /* <DEDUP_REMOVED lines=13> */
.L_x_408:
[----:B------:R-:W-:Y:S05]  /*1f610*/  BSYNC B1 ;  /* 0x0000000000017941 */ /* 0x000fea0003800000 */
.L_x_407:
        /* <DEDUP_REMOVED lines=13> */
.L_x_410:
[----:B------:R-:W-:Y:S05]  /*1f6f0*/  BSYNC B1 ;  /* 0x0000000000017941 */ /* 0x000fea0003800000 */
.L_x_409:
        /* <DEDUP_REMOVED lines=13> */
.L_x_412:
[----:B------:R-:W-:Y:S05]  /*1f7d0*/  BSYNC B1 ;  /* 0x0000000000017941 */ /* 0x000fea0003800000 */
.L_x_411:
        /* <DEDUP_REMOVED lines=13> */
.L_x_414:
[----:B------:R-:W-:Y:S05]  /*1f8b0*/  BSYNC B1 ;  /* 0x0000000000017941 */ /* 0x000fea0003800000 */
.L_x_413:
        /* <DEDUP_REMOVED lines=13> */
.L_x_416:
[----:B------:R-:W-:Y:S05]  /*1f990*/  BSYNC B1 ;  /* 0x0000000000017941 */ /* 0x000fea0003800000 */
.L_x_415:
        /* <DEDUP_REMOVED lines=13> */
.L_x_418:
[----:B------:R-:W-:Y:S05]  /*1fa70*/  BSYNC B1 ;  /* 0x0000000000017941 */ /* 0x000fea0003800000 */
.L_x_417:
        /* <DEDUP_REMOVED lines=13> */
.L_x_420:
[----:B------:R-:W-:Y:S05]  /*1fb50*/  BSYNC B1 ;  /* 0x0000000000017941 */ /* 0x000fea0003800000 */
.L_x_419:
        /* <DEDUP_REMOVED lines=13> */
.L_x_422:
[----:B------:R-:W-:Y:S05]  /*1fc30*/  BSYNC B1 ;  /* 0x0000000000017941 */ /* 0x000fea0003800000 */
.L_x_421:
        /* <DEDUP_REMOVED lines=13> */
.L_x_424:
[----:B------:R-:W-:Y:S05]  /*1fd10*/  BSYNC B1 ;  /* 0x0000000000017941 */ /* 0x000fea0003800000 */
.L_x_423:
        /* <DEDUP_REMOVED lines=13> */
.L_x_426:
[----:B------:R-:W-:Y:S05]  /*1fdf0*/  BSYNC B1 ;  /* 0x0000000000017941 */ /* 0x000fea0003800000 */
.L_x_425:
        /* <DEDUP_REMOVED lines=13> */
.L_x_428:
[----:B------:R-:W-:Y:S05]  /*1fed0*/  BSYNC B1 ;  /* 0x0000000000017941 */ /* 0x000fea0003800000 */
.L_x_427:
        /* <DEDUP_REMOVED lines=13> */
.L_x_430:
[----:B------:R-:W-:Y:S05]  /*1ffb0*/  BSYNC B1 ;  /* 0x0000000000017941 */ /* 0x000fea0003800000 */
.L_x_429:
        /* <DEDUP_REMOVED lines=13> */
.L_x_432:
[----:B------:R-:W-:Y:S05]  /*20090*/  BSYNC B1 ;  /* 0x0000000000017941 */ /* 0x000fea0003800000 */
.L_x_431:
        /* <DEDUP_REMOVED lines=13> */
.L_x_434:
[----:B------:R-:W-:Y:S05]  /*20170*/  BSYNC B1 ;  /* 0x0000000000017941 */ /* 0x000fea0003800000 */
.L_x_433:
        /* <DEDUP_REMOVED lines=13> */
.L_x_436:
[----:B------:R-:W-:Y:S05]  /*20250*/  BSYNC B1 ;  /* 0x0000000000017941 */ /* 0x000fea0003800000 */
.L_x_435:
        /* <DEDUP_REMOVED lines=13> */
.L_x_438:
[----:B------:R-:W-:Y:S05]  /*20330*/  BSYNC B1 ;  /* 0x0000000000017941 */ /* 0x000fea0003800000 */
.L_x_437:
        /* <DEDUP_REMOVED lines=13> */
.L_x_440:
[----:B------:R-:W-:Y:S05]  /*20410*/  BSYNC B1 ;  /* 0x0000000000017941 */ /* 0x000fea0003800000 */
.L_x_439:
        /* <DEDUP_REMOVED lines=13> */
.L_x_442:
[----:B------:R-:W-:Y:S05]  /*204f0*/  BSYNC B1 ;  /* 0x0000000000017941 */ /* 0x000fea0003800000 */
.L_x_441:
        /* <DEDUP_REMOVED lines=13> */
.L_x_444:
[----:B------:R-:W-:Y:S05]  /*205d0*/  BSYNC B1 ;  /* 0x0000000000017941 */ /* 0x000fea0003800000 */
.L_x_443:
        /* <DEDUP_REMOVED lines=13> */
.L_x_446:
[----:B------:R-:W-:Y:S05]  /*206b0*/  BSYNC B1 ;  /* 0x0000000000017941 */ /* 0x000fea0003800000 */
.L_x_445:
        /* <DEDUP_REMOVED lines=13> */
.L_x_448:
[----:B------:R-:W-:Y:S05]  /*20790*/  BSYNC B1 ;  /* 0x0000000000017941 */ /* 0x000fea0003800000 */
.L_x_447:
        /* <DEDUP_REMOVED lines=13> */
.L_x_450:
[----:B------:R-:W-:Y:S05]  /*20870*/  BSYNC B1 ;  /* 0x0000000000017941 */ /* 0x000fea0003800000 */
.L_x_449:
        /* <DEDUP_REMOVED lines=13> */
.L_x_452:
[----:B------:R-:W-:Y:S05]  /*20950*/  BSYNC B1 ;  /* 0x0000000000017941 */ /* 0x000fea0003800000 */
.L_x_451:
        /* <DEDUP_REMOVED lines=13> */
.L_x_454:
[----:B------:R-:W-:Y:S05]  /*20a30*/  BSYNC B1 ;  /* 0x0000000000017941 */ /* 0x000fea0003800000 */
.L_x_453:
        /* <DEDUP_REMOVED lines=13> */
.L_x_456:
[----:B------:R-:W-:Y:S05]  /*20b10*/  BSYNC B1 ;  /* 0x0000000000017941 */ /* 0x000fea0003800000 */
.L_x_455:
        /* <DEDUP_REMOVED lines=13> */
.L_x_458:
[----:B------:R-:W-:Y:S05]  /*20bf0*/  BSYNC B1 ;  /* 0x0000000000017941 */ /* 0x000fea0003800000 */
.L_x_457:
        /* <DEDUP_REMOVED lines=13> */
.L_x_460:
[----:B------:R-:W-:Y:S05]  /*20cd0*/  BSYNC B1 ;  /* 0x0000000000017941 */ /* 0x000fea0003800000 */
.L_x_459:
        /* <DEDUP_REMOVED lines=13> */
.L_x_462:
[----:B------:R-:W-:Y:S05]  /*20db0*/  BSYNC B1 ;  /* 0x0000000000017941 */ /* 0x000fea0003800000 */
.L_x_461:
        /* <DEDUP_REMOVED lines=13> */
.L_x_464:
[----:B------:R-:W-:Y:S05]  /*20e90*/  BSYNC B1 ;  /* 0x0000000000017941 */ /* 0x000fea0003800000 */
.L_x_463:
        /* <DEDUP_REMOVED lines=13> */
.L_x_466:
[----:B------:R-:W-:Y:S05]  /*20f70*/  BSYNC B1 ;  /* 0x0000000000017941 */ /* 0x000fea0003800000 */
.L_x_465:
        /* <DEDUP_REMOVED lines=13> */
.L_x_468:
[----:B------:R-:W-:Y:S05]  /*21050*/  BSYNC B1 ;  /* 0x0000000000017941 */ /* 0x000fea0003800000 */
.L_x_467:
        /* <DEDUP_REMOVED lines=13> */
.L_x_470:
[----:B------:R-:W-:Y:S05]  /*21130*/  BSYNC B1 ;  /* 0x0000000000017941 */ /* 0x000fea0003800000 */
.L_x_469:
        /* <DEDUP_REMOVED lines=13> */
.L_x_472:
[----:B------:R-:W-:Y:S05]  /*21210*/  BSYNC B1 ;  /* 0x0000000000017941 */ /* 0x000fea0003800000 */
.L_x_471:
        /* <DEDUP_REMOVED lines=13> */
.L_x_474:
[----:B------:R-:W-:Y:S05]  /*212f0*/  BSYNC B1 ;  /* 0x0000000000017941 */ /* 0x000fea0003800000 */
.L_x_473:
        /* <DEDUP_REMOVED lines=13> */
.L_x_476:
[----:B------:R-:W-:Y:S05]  /*213d0*/  BSYNC B1 ;  /* 0x0000000000017941 */ /* 0x000fea0003800000 */
.L_x_475:
        /* <DEDUP_REMOVED lines=13> */
.L_x_478:
[----:B------:R-:W-:Y:S05]  /*214b0*/  BSYNC B1 ;  /* 0x0000000000017941 */ /* 0x000fea0003800000 */
.L_x_477:
        /* <DEDUP_REMOVED lines=13> */
.L_x_480:
[----:B------:R-:W-:Y:S05]  /*21590*/  BSYNC B1 ;  /* 0x0000000000017941 */ /* 0x000fea0003800000 */
.L_x_479:
        /* <DEDUP_REMOVED lines=13> */
.L_x_482:
[----:B------:R-:W-:Y:S05]  /*21670*/  BSYNC B1 ;  /* 0x0000000000017941 */ /* 0x000fea0003800000 */
.L_x_481:
        /* <DEDUP_REMOVED lines=13> */
.L_x_484:
[----:B------:R-:W-:Y:S05]  /*21750*/  BSYNC B1 ;  /* 0x0000000000017941 */ /* 0x000fea0003800000 */
.L_x_483:
        /* <DEDUP_REMOVED lines=13> */
.L_x_486:
[----:B------:R-:W-:Y:S05]  /*21830*/  BSYNC B1 ;  /* 0x0000000000017941 */ /* 0x000fea0003800000 */
.L_x_485:
        /* <DEDUP_REMOVED lines=13> */
.L_x_488:
[----:B------:R-:W-:Y:S05]  /*21910*/  BSYNC B1 ;  /* 0x0000000000017941 */ /* 0x000fea0003800000 */
.L_x_487:
        /* <DEDUP_REMOVED lines=13> */
.L_x_490:
[----:B------:R-:W-:Y:S05]  /*219f0*/  BSYNC B1 ;  /* 0x0000000000017941 */ /* 0x000fea0003800000 */
.L_x_489:
        /* <DEDUP_REMOVED lines=13> */
.L_x_492:
[----:B------:R-:W-:Y:S05]  /*21ad0*/  BSYNC B1 ;  /* 0x0000000000017941 */ /* 0x000fea0003800000 */
.L_x_491:
        /* <DEDUP_REMOVED lines=13> */
.L_x_494:
[----:B------:R-:W-:Y:S05]  /*21bb0*/  BSYNC B1 ;  /* 0x0000000000017941 */ /* 0x000fea0003800000 */
.L_x_493:
        /* <DEDUP_REMOVED lines=13> */
.L_x_496:
[----:B------:R-:W-:Y:S05]  /*21c90*/  BSYNC B1 ;  /* 0x0000000000017941 */ /* 0x000fea0003800000 */
.L_x_495:
        /* <DEDUP_REMOVED lines=13> */
.L_x_498:
[----:B------:R-:W-:Y:S05]  /*21d70*/  BSYNC B1 ;  /* 0x0000000000017941 */ /* 0x000fea0003800000 */
.L_x_497:
        /* <DEDUP_REMOVED lines=13> */
.L_x_500:
[----:B------:R-:W-:Y:S05]  /*21e50*/  BSYNC B1 ;  /* 0x0000000000017941 */ /* 0x000fea0003800000 */
.L_x_499:
        /* <DEDUP_REMOVED lines=13> */
.L_x_502:
[----:B------:R-:W-:Y:S05]  /*21f30*/  BSYNC B1 ;  /* 0x0000000000017941 */ /* 0x000fea0003800000 */
.L_x_501:
        /* <DEDUP_REMOVED lines=13> */
.L_x_504:
[----:B------:R-:W-:Y:S05]  /*22010*/  BSYNC B1 ;  /* 0x0000000000017941 */ /* 0x000fea0003800000 */
.L_x_503:
        /* <DEDUP_REMOVED lines=13> */
.L_x_506:
[----:B------:R-:W-:Y:S05]  /*220f0*/  BSYNC B1 ;  /* 0x0000000000017941 */ /* 0x000fea0003800000 */
.L_x_505:
        /* <DEDUP_REMOVED lines=13> */
.L_x_508:
[----:B------:R-:W-:Y:S05]  /*221d0*/  BSYNC B1 ;  /* 0x0000000000017941 */ /* 0x000fea0003800000 */
.L_x_507:
        /* <DEDUP_REMOVED lines=13> */
.L_x_510:
[----:B------:R-:W-:Y:S05]  /*222b0*/  BSYNC B1 ;  /* 0x0000000000017941 */ /* 0x000fea0003800000 */
.L_x_509:
        /* <DEDUP_REMOVED lines=13> */
.L_x_512:
[----:B------:R-:W-:Y:S05]  /*22390*/  BSYNC B1 ;  /* 0x0000000000017941 */ /* 0x000fea0003800000 */
.L_x_511:
        /* <DEDUP_REMOVED lines=13> */
.L_x_514:
[----:B------:R-:W-:Y:S05]  /*22470*/  BSYNC B1 ;  /* 0x0000000000017941 */ /* 0x000fea0003800000 */
.L_x_513:
        /* <DEDUP_REMOVED lines=13> */
.L_x_516:
[----:B------:R-:W-:Y:S05]  /*22550*/  BSYNC B1 ;  /* 0x0000000000017941 */ /* 0x000fea0003800000 */
.L_x_515:
        /* <DEDUP_REMOVED lines=13> */
.L_x_518:
[----:B------:R-:W-:Y:S05]  /*22630*/  BSYNC B1 ;  /* 0x0000000000017941 */ /* 0x000fea0003800000 */
.L_x_517:
        /* <DEDUP_REMOVED lines=13> */
.L_x_520:
[----:B------:R-:W-:Y:S05]  /*22710*/  BSYNC B1 ;  /* 0x0000000000017941 */ /* 0x000fea0003800000 */
.L_x_519:
        /* <DEDUP_REMOVED lines=13> */
.L_x_522:
[----:B------:R-:W-:Y:S05]  /*227f0*/  BSYNC B1 ;  /* 0x0000000000017941 */ /* 0x000fea0003800000 */
.L_x_521:
        /* <DEDUP_REMOVED lines=13> */
.L_x_524:
[----:B------:R-:W-:Y:S05]  /*228d0*/  BSYNC B1 ;  /* 0x0000000000017941 */ /* 0x000fea0003800000 */
.L_x_523:
        /* <DEDUP_REMOVED lines=13> */
.L_x_526:
[----:B------:R-:W-:Y:S05]  /*229b0*/  BSYNC B1 ;  /* 0x0000000000017941 */ /* 0x000fea0003800000 */
.L_x_525:
        /* <DEDUP_REMOVED lines=13> */
.L_x_528:
[----:B------:R-:W-:Y:S05]  /*22a90*/  BSYNC B1 ;  /* 0x0000000000017941 */ /* 0x000fea0003800000 */
.L_x_527:
        /* <DEDUP_REMOVED lines=13> */
.L_x_530:
[----:B------:R-:W-:Y:S05]  /*22b70*/  BSYNC B1 ;  /* 0x0000000000017941 */ /* 0x000fea0003800000 */
.L_x_529:
        /* <DEDUP_REMOVED lines=13> */
.L_x_532:
[----:B------:R-:W-:Y:S05]  /*22c50*/  BSYNC B1 ;  /* 0x0000000000017941 */ /* 0x000fea0003800000 */
.L_x_531:
        /* <DEDUP_REMOVED lines=13> */
.L_x_534:
[----:B------:R-:W-:Y:S05]  /*22d30*/  BSYNC B1 ;  /* 0x0000000000017941 */ /* 0x000fea0003800000 */
.L_x_533:
        /* <DEDUP_REMOVED lines=13> */
.L_x_536:
[----:B------:R-:W-:Y:S05]  /*22e10*/  BSYNC B1 ;  /* 0x0000000000017941 */ /* 0x000fea0003800000 */
.L_x_535:
        /* <DEDUP_REMOVED lines=13> */
.L_x_538:
[----:B------:R-:W-:Y:S05]  /*22ef0*/  BSYNC B1 ;  /* 0x0000000000017941 */ /* 0x000fea0003800000 */
.L_x_537:
        /* <DEDUP_REMOVED lines=13> */
.L_x_540:
[----:B------:R-:W-:Y:S05]  /*22fd0*/  BSYNC B1 ;  /* 0x0000000000017941 */ /* 0x000fea0003800000 */
.L_x_539:
        /* <DEDUP_REMOVED lines=13> */
.L_x_542:
[----:B------:R-:W-:Y:S05]  /*230b0*/  BSYNC B1 ;  /* 0x0000000000017941 */ /* 0x000fea0003800000 */
.L_x_541:
        /* <DEDUP_REMOVED lines=13> */
.L_x_544:
[----:B------:R-:W-:Y:S05]  /*23190*/  BSYNC B1 ;  /* 0x0000000000017941 */ /* 0x000fea0003800000 */
.L_x_543:
        /* <DEDUP_REMOVED lines=13> */
.L_x_546:
[----:B------:R-:W-:Y:S05]  /*23270*/  BSYNC B1 ;  /* 0x0000000000017941 */ /* 0x000fea0003800000 */
.L_x_545:
[----:B--234-:R-:W2:Y:S01]  /*23280*/  LDL.LU R3, [R1+0x444] ;  /* 0x0004440001037983 */ /* 0x01cea20000300800 */
[----:B-----5:R-:W-:Y:S01]  /*23290*/  LOP3.LUT R6, R6, 0xff, RZ, 0xc0, !PT ;  /* 0x000000ff06067812 */ /* 0x020fe200078ec0ff */
[----:B------:R-:W-:Y:S01]  /*232a0*/  BSSY B1, `(.L_x_547) ;  /* 0x000000b000017945 */ /* 0x000fe20003800000 */
[----:B------:R-:W-:Y:S02]  /*232b0*/  ISETP.LT.OR P2, PT, R0, 0xf9, !P1 ;  /* 0x000000f90000780c */ /* 0x000fe40004f41670 */
[----:B------:R-:W-:Y:S02]  /*232c0*/  F2FP.F16.E5M2.UNPACK_B R6, R6 ;  /* 0x00000006ff06723e */ /* 0x000fe400020004ff */
[----:B------:R-:W-:-:S03]  /*232d0*/  PRMT R2, RZ, 0x7610, R2 ;  /* 0x00007610ff027816 */ /* 0x000fc60000000002 */
[----:B------:R-:W-:-:S05]  /*232e0*/  HADD2.F32 R6, -RZ, R6.H0_H0 ;  /* 0x20000006ff067230 */ /* 0x000fca0000004100 */
[----:B------:R-:W-:-:S04]  /*232f0*/  FMUL R6, R6, UR21 ;  /* 0x0000001506067c20 */ /* 0x000fc80008400000 */
[----:B--2---:R-:W-:-:S05]  /*23300*/  FFMA R6, R3, UR20, R6 ;  /* 0x0000001403067c23 */ /* 0x004fca0008000006 */
[----:B------:R-:W-:-:S05]  /*23310*/  F2FP.SATFINITE.E5M2.F32.PACK_AB_MERGE_C R3, RZ, R6, RZ ;  /* 0x00000006ff03723e */ /* 0x000fca00048060ff */
[----:B------:R2:W-:Y:S01]  /*23320*/  @!P0 STG.E.U8 desc[UR14][R30.64+0xf9], R3 ;  /* 0x0000f9031e008986 */ /* 0x0005e2000c10110e */
[----:B------:R-:W-:Y:S05]  /*23330*/  @P2 BRA `(.L_x_548) ;  /* 0x0000000000042947 */ /* 0x000fea0003800000 */
[----:B------:R3:W5:Y:S02]  /*23340*/  LDG.E.U8 R2, desc[UR14][R4.64+0xf8] ;  /* 0x0000f80e04027981 */ /* 0x000764000c1e1100 */
.L_x_548:
[----:B------:R-:W-:Y:S05]  /*23350*/  BSYNC B1 ;  /* 0x0000000000017941 */ /* 0x000fea0003800000 */
.L_x_547:
[----:B--2---:R-:W2:Y:S01]  /*23360*/  LDL.LU R3, [R1+0x448] ;  /* 0x0004480001037983 */ /* 0x004ea20000300800 */
        /* <DEDUP_REMOVED lines=12> */
.L_x_550:
[----:B------:R-:W-:Y:S05]  /*23430*/  BSYNC B1 ;  /* 0x0000000000017941 */ /* 0x000fea0003800000 */
.L_x_549:
[----:B------:R-:W-:Y:S05]  /*23440*/  @P1 BRA `(.L_x_551) ;  /* 0x0000004800841947 */ /* 0x000fea0003800000 */
[----:B------:R-:W2:Y:S01]  /*23450*/  LDL.LU R2, [R1+0x44c] ;  /* 0x00044c0001027983 */ /* 0x000ea20000300800 */
[----:B-----5:R-:W-:-:S04]  /*23460*/  LOP3.LUT R0, R0, 0xff, RZ, 0xc0, !PT ;  /* 0x000000ff00007812 */ /* 0x020fc800078ec0ff */
[----:B------:R-:W-:-:S05]  /*23470*/  F2FP.F16.E5M2.UNPACK_B R0, R0 ;  /* 0x00000000ff00723e */ /* 0x000fca00020004ff */
[----:B------:R-:W-:-:S05]  /*23480*/  HADD2.F32 R0, -RZ, R0.H0_H0 ;  /* 0x20000000ff007230 */ /* 0x000fca0000004100 */
[----:B------:R-:W-:-:S04]  /*23490*/  FMUL R0, R0, UR21 ;  /* 0x0000001500007c20 */ /* 0x000fc80008400000 */
[----:B--2---:R-:W-:-:S05]  /*234a0*/  FFMA R0, R2, UR20, R0 ;  /* 0x0000001402007c23 */ /* 0x004fca0008000000 */
[----:B------:R-:W-:-:S05]  /*234b0*/  F2FP.SATFINITE.E5M2.F32.PACK_AB_MERGE_C R3, RZ, R0, RZ ;  /* 0x00000000ff03723e */ /* 0x000fca00048060ff */
[----:B------:R2:W-:Y:S01]  /*234c0*/  STG.E.U8 desc[UR14][R28.64+0xf9], R3 ;  /* 0x0000f9031c007986 */ /* 0x0005e2000c10110e */
[----:B------:R-:W-:Y:S05]  /*234d0*/  BRA `(.L_x_551) ;  /* 0x0000004800607947 */ /* 0x000fea0003800000 */
.L_x_38:
[----:B------:R-:W-:Y:S01]  /*234e0*/  ISETP.GE.AND P3, PT, R34, 0x1, PT ;  /* 0x000000012200780c */ /* 0x000fe20003f66270 */
[----:B-----5:R-:W-:Y:S01]  /*234f0*/  FMUL R2, R2, UR20 ;  /* 0x0000001402027c20 */ /* 0x020fe20008400000 */
[----:B------:R-:W2:Y:S02]  /*23500*/  LDL.LU R40, [R1+0x200] ;  /* 0x0002000001287983 */ /* 0x000ea40000300800 */
[----:B------:R-:W-:Y:S02]  /*23510*/  ISETP.LT.OR P0, PT, R0, 0x1, !P3 ;  /* 0x000000010000780c */ /* 0x000fe40005f01670 */
[----:B------:R-:W-:Y:S01]  /*23520*/  F2FP.SATFINITE.E5M2.F32.PACK_AB_MERGE_C R2, RZ, R2, RZ ;  /* 0x00000002ff02723e */ /* 0x000fe200048060ff */
[----:B------:R-:W-:Y:S01]  /*23530*/  FMUL R3, R3, UR20 ;  /* 0x0000001403037c20 */ /* 0x000fe20008400000 */
[----:B------:R-:W-:Y:S01]  /*23540*/  ISETP.GE.AND P2, PT, R34, 0x9, PT ;  /* 0x000000092200780c */ /* 0x000fe20003f46270 */
[----:B------:R-:W-:Y:S01]  /*23550*/  FMUL R4, R4, UR20 ;  /* 0x0000001404047c20 */ /* 0x000fe20008400000 */
[----:B------:R-:W-:Y:S01]  /*23560*/  FMUL R5, R5, UR20 ;  /* 0x0000001405057c20 */ /* 0x000fe20008400000 */
[----:B------:R-:W-:Y:S01]  /*23570*/  ISETP.LT.OR P1, PT, R0, 0x9, !P3 ;  /* 0x000000090000780c */ /* 0x000fe20005f21670 */
[----:B------:R-:W-:Y:S01]  /*23580*/  FMUL R6, R6, UR20 ;  /* 0x0000001406067c20 */ /* 0x000fe20008400000 */
[----:B------:R-:W-:Y:S01]  /*23590*/  ISETP.LT.OR P5, PT, R0, 0xa, !P3 ;  /* 0x0000000a0000780c */ /* 0x000fe20005fa1670 */
[----:B------:R-:W-:Y:S01]  /*235a0*/  FMUL R7, R7, UR20 ;  /* 0x0000001407077c20 */ /* 0x000fe20008400000 */
[----:B------:R-:W-:Y:S01]  /*235b0*/  FMUL R8, R8, UR20 ;  /* 0x0000001408087c20 */ /* 0x000fe20008400000 */
[----:B------:R-:W-:Y:S01]  /*235c0*/  FMUL R9, R9, UR20 ;  /* 0x0000001409097c20 */ /* 0x000fe20008400000 */
[----:B------:R-:W-:Y:S01]  /*235d0*/  @!P0 STG.E.U8 desc[UR14][R24.64], R2 ;  /* 0x0000000218008986 */ /* 0x000fe2000c10110e */
[----:B------:R-:W-:-:S02]  /*235e0*/  ISETP.LT.OR P0, PT, R0, 0x2, !P3 ;  /* 0x000000020000780c */ /* 0x000fc40005f01670 */
[----:B------:R-:W-:Y:S01]  /*235f0*/  F2FP.SATFINITE.E5M2.F32.PACK_AB_MERGE_C R3, RZ, R3, RZ ;  /* 0x00000003ff03723e */ /* 0x000fe200048060ff */
[----:B------:R-:W-:Y:S01]  /*23600*/  FMUL R10, R10, UR20 ;  /* 0x000000140a0a7c20 */ /* 0x000fe20008400000 */
[----:B------:R-:W-:Y:S01]  /*23610*/  F2FP.SATFINITE.E5M2.F32.PACK_AB_MERGE_C R4, RZ, R4, RZ ;  /* 0x00000004ff04723e */ /* 0x000fe200048060ff */
[----:B------:R-:W-:Y:S01]  /*23620*/  FMUL R11, R11, UR20 ;  /* 0x000000140b0b7c20 */ /* 0x000fe20008400000 */
[----:B------:R-:W-:Y:S01]  /*23630*/  FMUL R12, R12, UR20 ;  /* 0x000000140c0c7c20 */ /* 0x000fe20008400000 */
[----:B------:R-:W-:Y:S01]  /*23640*/  FMUL R13, R13, UR20 ;  /* 0x000000140d0d7c20 */ /* 0x000fe20008400000 */
[----:B------:R-:W-:Y:S01]  /*23650*/  FMUL R14, R14, UR20 ;  /* 0x000000140e0e7c20 */ /* 0x000fe20008400000 */
[----:B------:R-:W-:Y:S01]  /*23660*/  FMUL R15, R15, UR20 ;  /* 0x000000140f0f7c20 */ /* 0x000fe20008400000 */
[----:B------:R-:W-:Y:S01]  /*23670*/  FMUL R16, R16, UR20 ;  /* 0x0000001410107c20 */ /* 0x000fe20008400000 */
[----:B------:R-:W-:Y:S01]  /*23680*/  FMUL R17, R17, UR20 ;  /* 0x0000001411117c20 */ /* 0x000fe20008400000 */
[----:B------:R-:W-:Y:S01]  /*23690*/  FMUL R18, R18, UR20 ;  /* 0x0000001412127c20 */ /* 0x000fe20008400000 */
[----:B------:R0:W-:Y:S01]  /*236a0*/  @!P0 STG.E.U8 desc[UR14][R24.64+0x1], R3 ;  /* 0x0000010318008986 */ /* 0x0001e2000c10110e */
[----:B------:R-:W-:-:S02]  /*236b0*/  ISETP.LT.OR P0, PT, R0, 0x1, !P2 ;  /* 0x000000010000780c */ /* 0x000fc40005701670 */
[----:B------:R-:W-:Y:S01]  /*236c0*/  F2FP.SATFINITE.E5M2.F32.PACK_AB_MERGE_C R5, RZ, R5, RZ ;  /* 0x00000005ff05723e */ /* 0x000fe200048060ff */
[----:B------:R-:W-:Y:S01]  /*236d0*/  FMUL R19, R19, UR20 ;  /* 0x0000001413137c20 */ /* 0x000fe20008400000 */
[----:B------:R-:W-:Y:S01]  /*236e0*/  FMUL R20, R20, UR20 ;  /* 0x0000001414147c20 */ /* 0x000fe20008400000 */
[----:B------:R-:W-:Y:S01]  /*236f0*/  FMUL R21, R21, UR20 ;  /* 0x0000001415157c20 */ /* 0x000fe20008400000 */
[----:B------:R-:W3:Y:S07]  /*23700*/  LDL.LU R39, [R1+0x204] ;  /* 0x0002040001277983 */ /* 0x000eee0000300800 */
[----:B------:R-:W-:Y:S01]  /*23710*/  @!P0 STG.E.U8 desc[UR14][R26.64], R4 ;  /* 0x000000041a008986 */ /* 0x000fe2000c10110e */
[----:B------:R-:W-:-:S02]  /*23720*/  ISETP.LT.OR P0, PT, R0, 0x2, !P2 ;  /* 0x000000020000780c */ /* 0x000fc40005701670 */
[----:B------:R-:W-:Y:S01]  /*23730*/  F2FP.SATFINITE.E5M2.F32.PACK_AB_MERGE_C R6, RZ, R6, RZ ;  /* 0x00000006ff06723e */ /* 0x000fe200048060ff */
[----:B------:R-:W-:Y:S01]  /*23740*/  FMUL R22, R22, UR20 ;  /* 0x0000001416167c20 */ /* 0x000fe20008400000 */
[----:B------:R-:W-:Y:S01]  /*23750*/  F2FP.SATFINITE.E5M2.F32.PACK_AB_MERGE_C R7, RZ, R7, RZ ;  /* 0x00000007ff07723e */ /* 0x000fe200048060ff */
[----:B------:R-:W4:Y:S08]  /*23760*/  LDL.LU R35, [R1+0x208] ;  /* 0x0002080001237983 */ /* 0x000f300000300800 */
[----:B------:R1:W-:Y:S01]  /*23770*/  @!P0 STG.E.U8 desc[UR14][R26.64+0x1], R5 ;  /* 0x000001051a008986 */ /* 0x0003e2000c10110e */
[----:B------:R-:W-:-:S02]  /*23780*/  ISETP.LT.OR P0, PT, R0, 0x9, !P2 ;  /* 0x000000090000780c */ /* 0x000fc40005701670 */
[----:B------:R-:W-:Y:S01]  /*23790*/  F2FP.SATFINITE.E5M2.F32.PACK_AB_MERGE_C R8, RZ, R8, RZ ;  /* 0x00000008ff08723e */ /* 0x000fe200048060ff */
[----:B------:R-:W-:Y:S01]  /*237a0*/  @!P1 STG.E.U8 desc[UR14][R24.64+0x8], R6 ;  /* 0x0000080618009986 */ /* 0x000fe2000c10110e */
[----:B------:R-:W-:-:S03]  /*237b0*/  ISETP.LT.OR P1, PT, R0, 0xa, !P2 ;  /* 0x0000000a0000780c */ /* 0x000fc60005721670 */
[----:B------:R-:W-:Y:S01]  /*237c0*/  @!P5 STG.E.U8 desc[UR14][R24.64+0x9], R7 ;  /* 0x000009071800d986 */ /* 0x000fe2000c10110e */
[C---:B------:R-:W-:Y:S02]  /*237d0*/  ISETP.LT.OR P5, PT, R0.reuse, 0x11, !P3 ;  /* 0x000000110000780c */ /* 0x040fe40005fa1670 */
[----:B------:R-:W-:Y:S01]  /*237e0*/  F2FP.SATFINITE.E5M2.F32.PACK_AB_MERGE_C R9, RZ, R9, RZ ;  /* 0x00000009ff09723e */ /* 0x000fe200048060ff */
[----:B------:R-:W-:Y:S01]  /*237f0*/  FMUL R23, R23, UR20 ;  /* 0x0000001417177c20 */ /* 0x000fe20008400000 */
[----:B------:R-:W-:Y:S01]  /*23800*/  F2FP.SATFINITE.E5M2.F32.PACK_AB_MERGE_C R10, RZ, R10, RZ ;  /* 0x0000000aff0a723e */ /* 0x000fe200048060ff */
[----:B------:R-:W-:Y:S01]  /*23810*/  @!P0 STG.E.U8 desc[UR14][R26.64+0x8], R8 ;  /* 0x000008081a008986 */ /* 0x000fe2000c10110e */
[C---:B------:R-:W-:Y:S02]  /*23820*/  ISETP.LT.OR P0, PT, R0.reuse, 0x12, !P3 ;  /* 0x000000120000780c */ /* 0x040fe40005f01670 */
[----:B------:R-:W-:Y:S01]  /*23830*/  F2FP.SATFINITE.E5M2.F32.PACK_AB_MERGE_C R11, RZ, R11, RZ ;  /* 0x0000000bff0b723e */ /* 0x000fe200048060ff */
[----:B------:R-:W-:Y:S01]  /*23840*/  @!P1 STG.E.U8 desc[UR14][R26.64+0x9], R9 ;  /* 0x000009091a009986 */ /* 0x000fe2000c10110e */
[----:B------:R-:W-:-:S03]  /*23850*/  ISETP.LT.OR P1, PT, R0, 0x11, !P2 ;  /* 0x000000110000780c */ /* 0x000fc60005721670 */
[----:B------:R-:W-:Y:S01]  /*23860*/  @!P5 STG.E.U8 desc[UR14][R24.64+0x10], R10 ;  /* 0x0000100a1800d986 */ /* 0x000fe2000c10110e */
[C---:B------:R-:W-:Y:S02]  /*23870*/  ISETP.LT.OR P5, PT, R0.reuse, 0x12, !P2 ;  /* 0x000000120000780c */ /* 0x040fe400057a1670 */
[----:B------:R-:W-:Y:S01]  /*23880*/  F2FP.SATFINITE.E5M2.F32.PACK_AB_MERGE_C R12, RZ, R12, RZ ;  /* 0x0000000cff0c723e */ /* 0x000fe200048060ff */
[----:B------:R-:W3:Y:S04]  /*23890*/  LDL.LU R33, [R1+0x20c] ;  /* 0x00020c0001217983 */ /* 0x000ee80000300800 */
[----:B------:R-:W-:Y:S01]  /*238a0*/  @!P0 STG.E.U8 desc[UR14][R24.64+0x11], R11 ;  /* 0x0000110b18008986 */ /* 0x000fe2000c10110e */
[----:B------:R-:W-:Y:S02]  /*238b0*/  ISETP.LT.OR P0, PT, R0, 0x19, !P3 ;  /* 0x000000190000780c */ /* 0x000fe40005f01670 */
[----:B------:R-:W-:-:S02]  /*238c0*/  F2FP.SATFINITE.E5M2.F32.PACK_AB_MERGE_C R13, RZ, R13, RZ ;  /* 0x0000000dff0d723e */ /* 0x000fc400048060ff */
[----:B------:R-:W-:Y:S01]  /*238d0*/  F2FP.SATFINITE.E5M2.F32.PACK_AB_MERGE_C R14, RZ, R14, RZ ;  /* 0x0000000eff0e723e */ /* 0x000fe200048060ff */
[----:B------:R-:W-:Y:S01]  /*238e0*/  @!P1 STG.E.U8 desc[UR14][R26.64+0x10], R12 ;  /* 0x0000100c1a009986 */ /* 0x000fe2000c10110e */
[----:B------:R-:W-:-:S03]  /*238f0*/  ISETP.LT.OR P1, PT, R0, 0x1a, !P3 ;  /* 0x0000001a0000780c */ /* 0x000fc60005f21670 */
[----:B------:R-:W-:Y:S01]  /*23900*/  @!P5 STG.E.U8 desc[UR14][R26.64+0x11], R13 ;  /* 0x0000110d1a00d986 */ /* 0x000fe2000c10110e */
[----:B------:R-:W-:-:S03]  /*23910*/  ISETP.LT.OR P5, PT, R0, 0x19, !P2 ;  /* 0x000000190000780c */ /* 0x000fc600057a1670 */
[----:B------:R-:W-:Y:S01]  /*23920*/  @!P0 STG.E.U8 desc[UR14][R24.64+0x18], R14 ;  /* 0x0000180e18008986 */ /* 0x000fe2000c10110e */
[C---:B------:R-:W-:Y:S02]  /*23930*/  ISETP.LT.OR P0, PT, R0.reuse, 0x1a, !P2 ;  /* 0x0000001a0000780c */ /* 0x040fe40005701670 */
[----:B------:R-:W-:Y:S01]  /*23940*/  F2FP.SATFINITE.E5M2.F32.PACK_AB_MERGE_C R15, RZ, R15, RZ ;  /* 0x0000000fff0f723e */ /* 0x000fe200048060ff */
[----:B------:R-:W3:Y:S01]  /*23950*/  LDL.LU R32, [R1+0x210] ;  /* 0x0002100001207983 */ /* 0x000ee20000300800 */
[----:B------:R-:W-:Y:S02]  /*23960*/  F2FP.SATFINITE.E5M2.F32.PACK_AB_MERGE_C R16, RZ, R16, RZ ;  /* 0x00000010ff10723e */ /* 0x000fe400048060ff */
[----:B------:R-:W-:Y:S01]  /*23970*/  F2FP.SATFINITE.E5M2.F32.PACK_AB_MERGE_C R17, RZ, R17, RZ ;  /* 0x00000011ff11723e */ /* 0x000fe200048060ff */
[----:B------:R-:W-:Y:S01]  /*23980*/  @!P1 STG.E.U8 desc[UR14][R24.64+0x19], R15 ;  /* 0x0000190f18009986 */ /* 0x000fe2000c10110e */
[----:B------:R-:W-:-:S03]  /*23990*/  ISETP.LT.OR P1, PT, R0, 0x21, !P3 ;  /* 0x000000210000780c */ /* 0x000fc60005f21670 */
[----:B------:R-:W-:Y:S01]  /*239a0*/  @!P5 STG.E.U8 desc[UR14][R26.64+0x18], R16 ;  /* 0x000018101a00d986 */ /* 0x000fe2000c10110e */
[----:B------:R-:W-:-:S03]  /*239b0*/  ISETP.LT.OR P5, PT, R0, 0x22, !P3 ;  /* 0x000000220000780c */ /* 0x000fc60005fa1670 */
[----:B------:R-:W-:Y:S01]  /*239c0*/  @!P0 STG.E.U8 desc[UR14][R26.64+0x19], R17 ;  /* 0x000019111a008986 */ /* 0x000fe2000c10110e */
[----:B------:R-:W-:Y:S02]  /*239d0*/  ISETP.LT.OR P0, PT, R0, 0x21, !P2 ;  /* 0x000000210000780c */ /* 0x000fe40005701670 */
[----:B------:R-:W-:Y:S01]  /*239e0*/  F2FP.SATFINITE.E5M2.F32.PACK_AB_MERGE_C R18, RZ, R18, RZ ;  /* 0x00000012ff12723e */ /* 0x000fe200048060ff */
[----:B------:R-:W-:Y:S01]  /*239f0*/  FMUL R152, R152, UR20 ;  /* 0x0000001498987c20 */ /* 0x000fe20008400000 */
[----:B------:R-:W-:Y:S01]  /*23a00*/  F2FP.SATFINITE.E5M2.F32.PACK_AB_MERGE_C R19, RZ, R19, RZ ;  /* 0x00000013ff13723e */ /* 0x000fe200048060ff */
[----:B------:R-:W-:Y:S01]  /*23a10*/  FMUL R153, R153, UR20 ;  /* 0x0000001499997c20 */ /* 0x000fe20008400000 */
        /* <DEDUP_REMOVED lines=24> */
[C---:B------:R-:W-:Y:S02]  /*23ba0*/  ISETP.LT.OR P1, PT, R0.reuse, 0x32, !P3 ;  /* 0x000000320000780c */ /* 0x040fe40005f21670 */
[C---:B------:R-:W-:Y:S01]  /*23bb0*/  ISETP.LT.OR P6, PT, R0.reuse, 0x32, !P2 ;  /* 0x000000320000780c */ /* 0x040fe200057c1670 */
[----:B------:R-:W-:Y:S01]  /*23bc0*/  @!P5 STG.E.U8 desc[UR14][R26.64+0x29], R153 ;  /* 0x000029991a00d986 */ /* 0x000fe2000c10110e */
[----:B------:R-:W-:-:S03]  /*23bd0*/  ISETP.LT.OR P5, PT, R0, 0x31, !P2 ;  /* 0x000000310000780c */ /* 0x000fc600057a1670 */
[----:B------:R-:W-:Y:S01]  /*23be0*/  @!P0 STG.E.U8 desc[UR14][R24.64+0x30], R154 ;  /* 0x0000309a18008986 */ /* 0x000fe2000c10110e */
[----:B------:R-:W-:Y:S01]  /*23bf0*/  ISETP.LT.OR P0, PT, R0, 0x39, !P3 ;  /* 0x000000390000780c */ /* 0x000fe20005f01670 */
[----:B------:R-:W-:Y:S01]  /*23c00*/  FMUL R158, R158, UR20 ;  /* 0x000000149e9e7c20 */ /* 0x000fe20008400000 */
[----:B------:R-:W-:Y:S01]  /*23c10*/  F2FP.SATFINITE.E5M2.F32.PACK_AB_MERGE_C R155, RZ, R155, RZ ;  /* 0x0000009bff9b723e */ /* 0x000fe200048060ff */
[----:B------:R-:W-:Y:S01]  /*23c20*/  FMUL R159, R159, UR20 ;  /* 0x000000149f9f7c20 */ /* 0x000fe20008400000 */
        /* <DEDUP_REMOVED lines=36> */
[----:B0-----:R-:W-:Y:S01]  /*23e70*/  F2FP.SATFINITE.E5M2.F32.PACK_AB_MERGE_C R3, RZ, R166, RZ ;  /* 0x000000a6ff03723e */ /* 0x001fe200048060ff */
[----:B------:R-:W-:Y:S01]  /*23e80*/  @!P1 STG.E.U8 desc[UR14][R24.64+0x41], R163 ;  /* 0x000041a318009986 */ /* 0x000fe2000c10110e */
[----:B------:R-:W-:-:S03]  /*23e90*/  ISETP.LT.OR P1, PT, R0, 0x4a, !P3 ;  /* 0x0000004a0000780c */ /* 0x000fc60005f21670 */
[----:B------:R-:W-:Y:S01]  /*23ea0*/  @!P5 STG.E.U8 desc[UR14][R26.64+0x40], R164 ;  /* 0x000040a41a00d986 */ /* 0x000fe2000c10110e */
[----:B------:R-:W-:-:S03]  /*23eb0*/  ISETP.LT.OR P5, PT, R0, 0x49, !P2 ;  /* 0x000000490000780c */ /* 0x000fc600057a1670 */
[----:B------:R-:W-:Y:S01]  /*23ec0*/  @!P6 STG.E.U8 desc[UR14][R26.64+0x41], R165 ;  /* 0x000041a51a00e986 */ /* 0x000fe2000c10110e */
[----:B------:R-:W-:-:S03]  /*23ed0*/  ISETP.LT.OR P6, PT, R0, 0x4a, !P2 ;  /* 0x0000004a0000780c */ /* 0x000fc600057c1670 */
[----:B------:R0:W-:Y:S01]  /*23ee0*/  @!P0 STG.E.U8 desc[UR14][R24.64+0x48], R3 ;  /* 0x0000480318008986 */ /* 0x0001e2000c10110e */
[----:B------:R-:W-:Y:S01]  /*23ef0*/  ISETP.LT.OR P0, PT, R0, 0x51, !P3 ;  /* 0x000000510000780c */ /* 0x000fe20005f01670 */
[----:B------:R-:W-:Y:S01]  /*23f00*/  FMUL R170, R170, UR20 ;  /* 0x00000014aaaa7c20 */ /* 0x000fe20008400000 */
[----:B------:R-:W-:Y:S01]  /*23f10*/  F2FP.SATFINITE.E5M2.F32.PACK_AB_MERGE_C R167, RZ, R167, RZ ;  /* 0x000000a7ffa7723e */ /* 0x000fe200048060ff */
[----:B------:R-:W-:Y:S01]  /*23f20*/  FMUL R171, R171, UR20 ;  /* 0x00000014abab7c20 */ /* 0x000fe20008400000 */
[----:B-1----:R-:W-:Y:S01]  /*23f30*/  F2FP.SATFINITE.E5M2.F32.PACK_AB_MERGE_C R5, RZ, R168, RZ ;  /* 0x000000a8ff05723e */ /* 0x002fe200048060ff */
[----:B------:R-:W-:Y:S01]  /*23f40*/  FMUL R172, R172, UR20 ;  /* 0x00000014acac7c20 */ /* 0x000fe20008400000 */
[----:B------:R-:W-:Y:S01]  /*23f50*/  F2FP.SATFINITE.E5M2.F32.PACK_AB_MERGE_C R169, RZ, R169, RZ ;  /* 0x000000a9ffa9723e */ /* 0x000fe200048060ff */
[----:B------:R-:W-:Y:S01]  /*23f60*/  @!P1 STG.E.U8 desc[UR14][R24.64+0x49], R167 ;  /* 0x000049a718009986 */ /* 0x000fe2000c10110e */
[----:B0-----:R-:W-:-:S03]  /*23f70*/  F2FP.SATFINITE.E5M2.F32.PACK_AB_MERGE_C R3, RZ, R170, RZ ;  /* 0x000000aaff03723e */ /* 0x001fc600048060ff */
[----:B------:R0:W-:Y:S01]  /*23f80*/  @!P5 STG.E.U8 desc[UR14][R26.64+0x48], R5 ;  /* 0x000048051a00d986 */ /* 0x0001e2000c10110e */
[C---:B------:R-:W-:Y:S02]  /*23f90*/  ISETP.LT.OR P1, PT, R0.reuse, 0x52, !P3 ;  /* 0x000000520000780c */ /* 0x040fe40005f21670 */
[C---:B------:R-:W-:Y:S01]  /*23fa0*/  ISETP.LT.OR P5, PT, R0.reuse, 0x51, !P2 ;  /* 0x000000510000780c */ /* 0x040fe200057a1670 */
[----:B------:R-:W-:Y:S01]  /*23fb0*/  @!P6 STG.E.U8 desc[UR14][R26.64+0x49], R169 ;  /* 0x000049a91a00e986 */ /* 0x000fe2000c10110e */
[----:B------:R-:W-:-:S03]  /*23fc0*/  ISETP.LT.OR P6, PT, R0, 0x52, !P2 ;  /* 0x000000520000780c */ /* 0x000fc600057c1670 */
[----:B------:R1:W-:Y:S01]  /*23fd0*/  @!P0 STG.E.U8 desc[UR14][R24.64+0x50], R3 ;  /* 0x0000500318008986 */ /* 0x0003e2000c10110e */
[----:B------:R-:W-:Y:S01]  /*23fe0*/  ISETP.LT.OR P0, PT, R0, 0x59, !P3 ;  /* 0x000000590000780c */ /* 0x000fe20005f01670 */
[----:B------:R-:W-:Y:S01]  /*23ff0*/  FMUL R173, R173, UR20 ;  /* 0x00000014adad7c20 */ /* 0x000fe20008400000 */
[----:B------:R-:W-:Y:S01]  /*24000*/  FMUL R174, R174, UR20 ;  /* 0x00000014aeae7c20 */ /* 0x000fe20008400000 */
[----:B------:R-:W-:Y:S01]  /*24010*/  F2FP.SATFINITE.E5M2.F32.PACK_AB_MERGE_C R171, RZ, R171, RZ ;  /* 0x000000abffab723e */ /* 0x000fe200048060ff */
[----:B------:R-:W-:Y:S01]  /*24020*/  FMUL R175, R175, UR20 ;  /* 0x00000014afaf7c20 */ /* 0x000fe20008400000 */
[----:B0-----:R-:W-:Y:S01]  /*24030*/  F2FP.SATFINITE.E5M2.F32.PACK_AB_MERGE_C R5, RZ, R172, RZ ;  /* 0x000000acff05723e */ /* 0x001fe200048060ff */
[----:B------:R-:W-:Y:S01]  /*24040*/  FMUL R176, R176, UR20 ;  /* 0x00000014b0b07c20 */ /* 0x000fe20008400000 */
[----:B------:R-:W-:Y:S01]  /*24050*/  F2FP.SATFINITE.E5M2.F32.PACK_AB_MERGE_C R173, RZ, R173, RZ ;  /* 0x000000adffad723e */ /* 0x000fe200048060ff */
[----:B------:R-:W-:Y:S01]  /*24060*/  @!P1 STG.E.U8 desc[UR14][R24.64+0x51], R171 ;  /* 0x000051ab18009986 */ /* 0x000fe2000c10110e */
[----:B-1----:R-:W-:-:S03]  /*24070*/  F2FP.SATFINITE.E5M2.F32.PACK_AB_MERGE_C R3, RZ, R174, RZ ;  /* 0x000000aeff03723e */ /* 0x002fc600048060ff */
        /* <DEDUP_REMOVED lines=220> */
[----:B------:R-:W3:Y:S01]  /*24e40*/  LDL.LU R38, [R1+0x214] ;  /* 0x0002140001267983 */ /* 0x000ee20000300800 */
[----:B------:R-:W-:Y:S02]  /*24e50*/  F2FP.SATFINITE.E5M2.F32.PACK_AB_MERGE_C R229, RZ, R229, RZ ;  /* 0x000000e5ffe5723e */ /* 0x000fe400048060ff */
[----:B-1----:R-:W-:Y:S01]  /*24e60*/  F2FP.SATFINITE.E5M2.F32.PACK_AB_MERGE_C R3, RZ, R230, RZ ;  /* 0x000000e6ff03723e */ /* 0x002fe200048060ff */
[----:B------:R-:W-:Y:S01]  /*24e70*/  @!P1 STG.E.U8 desc[UR14][R24.64+0xc1], R227 ;  /* 0x0000c1e318009986 */ /* 0x000fe2000c10110e */
[----:B------:R-:W-:-:S03]  /*24e80*/  ISETP.LT.OR P1, PT, R0, 0xca, !P3 ;  /* 0x000000ca0000780c */ /* 0x000fc60005f21670 */
[----:B------:R0:W-:Y:S01]  /*24e90*/  @!P5 STG.E.U8 desc[UR14][R26.64+0xc0], R5 ;  /* 0x0000c0051a00d986 */ /* 0x0001e2000c10110e */
[----:B------:R-:W-:-:S03]  /*24ea0*/  ISETP.LT.OR P5, PT, R0, 0xc9, !P2 ;  /* 0x000000c90000780c */ /* 0x000fc600057a1670 */
[----:B------:R-:W-:Y:S01]  /*24eb0*/  @!P6 STG.E.U8 desc[UR14][R26.64+0xc1], R229 ;  /* 0x0000c1e51a00e986 */ /* 0x000fe2000c10110e */
[----:B------:R-:W-:-:S03]  /*24ec0*/  ISETP.LT.OR P6, PT, R0, 0xca, !P2 ;  /* 0x000000ca0000780c */ /* 0x000fc600057c1670 */
[----:B------:R3:W-:Y:S01]  /*24ed0*/  @!P0 STG.E.U8 desc[UR14][R24.64+0xc8], R3 ;  /* 0x0000c80318008986 */ /* 0x0007e2000c10110e */
[----:B------:R-:W-:Y:S01]  /*24ee0*/  ISETP.LT.OR P0, PT, R0, 0xd1, !P3 ;  /* 0x000000d10000780c */ /* 0x000fe20005f01670 */
[----:B------:R-:W-:Y:S01]  /*24ef0*/  FMUL R232, R232, UR20 ;  /* 0x00000014e8e87c20 */ /* 0x000fe20008400000 */
[----:B------:R-:W-:Y:S01]  /*24f00*/  FMUL R233, R233, UR20 ;  /* 0x00000014e9e97c20 */ /* 0x000fe20008400000 */
[----:B------:R-:W3:Y:S01]  /*24f10*/  LDL.LU R37, [R1+0x218] ;  /* 0x0002180001257983 */ /* 0x000ee20000300800 */
[----:B------:R-:W-:Y:S01]  /*24f20*/  FMUL R234, R234, UR20 ;  /* 0x00000014eaea7c20 */ /* 0x000fe20008400000 */
[----:B------:R-:W-:Y:S02]  /*24f30*/  F2FP.SATFINITE.E5M2.F32.PACK_AB_MERGE_C R231, RZ, R231, RZ ;  /* 0x000000e7ffe7723e */ /* 0x000fe400048060ff */
[----:B------:R-:W3:Y:S01]  /*24f40*/  LDL.LU R36, [R1+0x21c] ;  /* 0x00021c0001247983 */ /* 0x000ee20000300800 */
[----:B0-----:R-:W-:Y:S01]  /*24f50*/  F2FP.SATFINITE.E5M2.F32.PACK_AB_MERGE_C R5, RZ, R232, RZ ;  /* 0x000000e8ff05723e */ /* 0x001fe200048060ff */
[----:B--2---:R-:W-:Y:S01]  /*24f60*/  FMUL R2, R40, UR20 ;  /* 0x0000001428027c20 */ /* 0x004fe20008400000 */
[----:B------:R-:W-:Y:S01]  /*24f70*/  F2FP.SATFINITE.E5M2.F32.PACK_AB_MERGE_C R233, RZ, R233, RZ ;  /* 0x000000e9ffe9723e */ /* 0x000fe200048060ff */
[----:B----4-:R-:W-:Y:S01]  /*24f80*/  FMUL R4, R35, UR20 ;  /* 0x0000001423047c20 */ /* 0x010fe20008400000 */
[----:B------:R-:W-:Y:S01]  /*24f90*/  F2FP.SATFINITE.E5M2.F32.PACK_AB_MERGE_C R7, RZ, R234, RZ ;  /* 0x000000eaff07723e */ /* 0x000fe200048060ff */
[----:B------:R-:W2:Y:S01]  /*24fa0*/  LDL.LU R35, [R1+0x220] ;  /* 0x0002200001237983 */ /* 0x000ea20000300800 */
[----:B------:R-:W-:Y:S01]  /*24fb0*/  FMUL R235, R235, UR20 ;  /* 0x00000014ebeb7c20 */ /* 0x000fe20008400000 */
[----:B------:R-:W-:Y:S01]  /*24fc0*/  FMUL R236, R236, UR20 ;  /* 0x00000014ecec7c20 */ /* 0x000fe20008400000 */
[----:B---3--:R-:W-:Y:S01]  /*24fd0*/  FMUL R3, R39, UR20 ;  /* 0x0000001427037c20 */ /* 0x008fe20008400000 */
[----:B------:R-:W-:Y:S01]  /*24fe0*/  @!P1 STG.E.U8 desc[UR14][R24.64+0xc9], R231 ;  /* 0x0000c9e718009986 */ /* 0x000fe2000c10110e */
[C---:B------:R-:W-:Y:S01]  /*24ff0*/  ISETP.LT.OR P1, PT, R0.reuse, 0xd2, !P3 ;  /* 0x000000d20000780c */ /* 0x040fe20005f21670 */
[----:B------:R-:W-:Y:S01]  /*25000*/  FMUL R237, R237, UR20 ;  /* 0x00000014eded7c20 */ /* 0x000fe20008400000 */
[----:B------:R-:W-:Y:S01]  /*25010*/  F2FP.SATFINITE.E5M2.F32.PACK_AB_MERGE_C R235, RZ, R235, RZ ;  /* 0x000000ebffeb723e */ /* 0x000fe200048060ff */
[----:B------:R0:W-:Y:S01]  /*25020*/  @!P5 STG.E.U8 desc[UR14][R26.64+0xc8], R5 ;  /* 0x0000c8051a00d986 */ /* 0x0001e2000c10110e */
[----:B------:R-:W-:-:S02]  /*25030*/  ISETP.LT.OR P5, PT, R0, 0xd1, !P2 ;  /* 0x000000d10000780c */ /* 0x000fc400057a1670 */
[----:B------:R-:W-:Y:S01]  /*25040*/  F2FP.SATFINITE.E5M2.F32.PACK_AB_MERGE_C R9, RZ, R236, RZ ;  /* 0x000000ecff09723e */ /* 0x000fe200048060ff */
[----:B------:R-:W-:Y:S01]  /*25050*/  @!P6 STG.E.U8 desc[UR14][R26.64+0xc9], R233 ;  /* 0x0000c9e91a00e986 */ /* 0x000fe2000c10110e */
[C---:B------:R-:W-:Y:S02]  /*25060*/  ISETP.LT.OR P6, PT, R0.reuse, 0xd2, !P2 ;  /* 0x000000d20000780c */ /* 0x040fe400057c1670 */
[----:B------:R-:W-:Y:S01]  /*25070*/  F2FP.SATFINITE.E5M2.F32.PACK_AB_MERGE_C R237, RZ, R237, RZ ;  /* 0x000000edffed723e */ /* 0x000fe200048060ff */
[----:B------:R1:W-:Y:S01]  /*25080*/  @!P0 STG.E.U8 desc[UR14][R24.64+0xd0], R7 ;  /* 0x0000d00718008986 */ /* 0x0003e2000c10110e */
[C---:B------:R-:W-:Y:S01]  /*25090*/  ISETP.LT.OR P0, PT, R0.reuse, 0xd9, !P3 ;  /* 0x000000d90000780c */ /* 0x040fe20005f01670 */
[----:B0-----:R-:W-:Y:S02]  /*250a0*/  FMUL R5, R33, UR20 ;  /* 0x0000001421057c20 */ /* 0x001fe40008400000 */
[----:B------:R-:W-:Y:S01]  /*250b0*/  @!P1 STG.E.U8 desc[UR14][R24.64+0xd1], R235 ;  /* 0x0000d1eb18009986 */ /* 0x000fe2000c10110e */
[----:B------:R-:W-:-:S03]  /*250c0*/  ISETP.LT.OR P1, PT, R0, 0xda, !P3 ;  /* 0x000000da0000780c */ /* 0x000fc60005f21670 */
[----:B------:R-:W3:Y:S01]  /*250d0*/  LDL.LU R33, [R1+0x224] ;  /* 0x0002240001217983 */ /* 0x000ee20000300800 */
[----:B-1----:R-:W-:Y:S01]  /*250e0*/  F2FP.SATFINITE.E5M2.F32.PACK_AB_MERGE_C R7, RZ, R2, RZ ;  /* 0x00000002ff07723e */ /* 0x002fe200048060ff */
[----:B------:R-:W-:Y:S02]  /*250f0*/  FMUL R2, R32, UR20 ;  /* 0x0000001420027c20 */ /* 0x000fe40008400000 */
[----:B------:R-:W4:Y:S04]  /*25100*/  LDL.LU R40, [R1+0x228] ;  /* 0x0002280001287983 */ /* 0x000f280000300800 */
[----:B------:R-:W4:Y:S04]  /*25110*/  LDL.LU R32, [R1+0x22c] ;  /* 0x00022c0001207983 */ /* 0x000f280000300800 */
[----:B------:R-:W4:Y:S01]  /*25120*/  LDL.LU R39, [R1+0x230] ;  /* 0x0002300001277983 */ /* 0x000f220000300800 */
[----:B------:R-:W-:-:S03]  /*25130*/  F2FP.SATFINITE.E5M2.F32.PACK_AB_MERGE_C R11, RZ, R4, RZ ;  /* 0x00000004ff0b723e */ /* 0x000fc600048060ff */
[----:B------:R0:W-:Y:S01]  /*25140*/  @!P5 STG.E.U8 desc[UR14][R26.64+0xd0], R9 ;  /* 0x0000d0091a00d986 */ /* 0x0001e2000c10110e */
[C---:B------:R-:W-:Y:S02]  /*25150*/  ISETP.LT.OR P5, PT, R0.reuse, 0xd9, !P2 ;  /* 0x000000d90000780c */ /* 0x040fe400057a1670 */
[----:B------:R-:W-:Y:S01]  /*25160*/  F2FP.SATFINITE.E5M2.F32.PACK_AB_MERGE_C R13, RZ, R5, RZ ;  /* 0x00000005ff0d723e */ /* 0x000fe200048060ff */
[----:B------:R-:W-:Y:S01]  /*25170*/  @!P6 STG.E.U8 desc[UR14][R26.64+0xd1], R237 ;  /* 0x0000d1ed1a00e986 */ /* 0x000fe2000c10110e */
[----:B------:R-:W-:Y:S02]  /*25180*/  ISETP.LT.OR P6, PT, R0, 0xda, !P2 ;  /* 0x000000da0000780c */ /* 0x000fe400057c1670 */
[----:B0-----:R-:W-:Y:S01]  /*25190*/  F2FP.SATFINITE.E5M2.F32.PACK_AB_MERGE_C R9, RZ, R3, RZ ;  /* 0x00000003ff09723e */ /* 0x001fe200048060ff */
[----:B------:R0:W-:Y:S04]  /*251a0*/  @!P0 STG.E.U8 desc[UR14][R24.64+0xd8], R7 ;  /* 0x0000d80718008986 */ /* 0x0001e8000c10110e */
[----:B------:R1:W-:Y:S01]  /*251b0*/  @!P1 STG.E.U8 desc[UR14][R24.64+0xd9], R9 ;  /* 0x0000d90918009986 */ /* 0x0003e2000c10110e */
[----:B0-----:R-:W-:-:S03]  /*251c0*/  F2FP.SATFINITE.E5M2.F32.PACK_AB_MERGE_C R7, RZ, R2, RZ ;  /* 0x00000002ff07723e */ /* 0x001fc600048060ff */
[----:B------:R0:W-:Y:S01]  /*251d0*/  @!P5 STG.E.U8 desc[UR14][R26.64+0xd8], R11 ;  /* 0x0000d80b1a00d986 */ /* 0x0001e2000c10110e */
[----:B------:R-:W-:-:S03]  /*251e0*/  FMUL R3, R38, UR20 ;  /* 0x0000001426037c20 */ /* 0x000fc60008400000 */
[----:B------:R-:W4:Y:S02]  /*251f0*/  LDL.LU R38, [R1+0x234] ;  /* 0x0002340001267983 */ /* 0x000f240000300800 */
[----:B-1----:R-:W-:Y:S01]  /*25200*/  F2FP.SATFINITE.E5M2.F32.PACK_AB_MERGE_C R9, RZ, R3, RZ ;  /* 0x00000003ff09723e */ /* 0x002fe200048060ff */
[----:B------:R-:W-:Y:S02]  /*25210*/  FMUL R4, R37, UR20 ;  /* 0x0000001425047c20 */ /* 0x000fe40008400000 */
[----:B------:R-:W4:Y:S01]  /*25220*/  LDL.LU R37, [R1+0x238] ;  /* 0x0002380001257983 */ /* 0x000f220000300800 */
[----:B------:R-:W-:-:S03]  /*25230*/  FMUL R5, R36, UR20 ;  /* 0x0000001424057c20 */ /* 0x000fc60008400000 */
[----:B------:R-:W4:Y:S01]  /*25240*/  LDL.LU R36, [R1+0x23c] ;  /* 0x00023c0001247983 */ /* 0x000f220000300800 */
[----:B--2---:R-:W-:-:S03]  /*25250*/  FMUL R2, R35, UR20 ;  /* 0x0000001423027c20 */ /* 0x004fc60008400000 */
[----:B------:R-:W2:Y:S01]  /*25260*/  LDL.LU R35, [R1+0x240] ;  /* 0x0002400001237983 */ /* 0x000ea20000300800 */
[----:B0-----:R-:W-:Y:S01]  /*25270*/  F2FP.SATFINITE.E5M2.F32.PACK_AB_MERGE_C R11, RZ, R4, RZ ;  /* 0x00000004ff0b723e */ /* 0x001fe200048060ff */
[----:B---3--:R-:W-:Y:S02]  /*25280*/  FMUL R3, R33, UR20 ;  /* 0x0000001421037c20 */ /* 0x008fe40008400000 */
[----:B------:R-:W3:Y:S01]  /*25290*/  LDL.LU R33, [R1+0x244] ;  /* 0x0002440001217983 */ /* 0x000ee20000300800 */
[----:B----4-:R-:W-:-:S03]  /*252a0*/  FMUL R4, R32, UR20 ;  /* 0x0000001420047c20 */ /* 0x010fc60008400000 */
[----:B------:R-:W4:Y:S04]  /*252b0*/  LDL.LU R32, [R1+0x248] ;  /* 0x0002480001207983 */ /* 0x000f280000300800 */
[----:B------:R0:W-:Y:S01]  /*252c0*/  @!P6 STG.E.U8 desc[UR14][R26.64+0xd9], R13 ;  /* 0x0000d90d1a00e986 */ /* 0x0001e2000c10110e */
[C---:B------:R-:W-:Y:S02]  /*252d0*/  ISETP.LT.OR P6, PT, R0.reuse, 0xe2, !P3 ;  /* 0x000000e20000780c */ /* 0x040fe40005fc1670 */
[C---:B------:R-:W-:Y:S02]  /*252e0*/  ISETP.LT.OR P5, PT, R0.reuse, 0xe1, !P3 ;  /* 0x000000e10000780c */ /* 0x040fe40005fa1670 */
[C---:B------:R-:W-:Y:S02]  /*252f0*/  ISETP.LT.OR P0, PT, R0.reuse, 0xe1, !P2 ;  /* 0x000000e10000780c */ /* 0x040fe40005701670 */
[----:B------:R-:W-:-:S02]  /*25300*/  ISETP.LT.OR P1, PT, R0, 0xe2, !P2 ;  /* 0x000000e20000780c */ /* 0x000fc40005721670 */
[----:B------:R-:W-:-:S05]  /*25310*/  F2FP.SATFINITE.E5M2.F32.PACK_AB_MERGE_C R5, RZ, R5, RZ ;  /* 0x00000005ff05723e */ /* 0x000fca00048060ff */
[----:B------:R-:W-:Y:S01]  /*25320*/  @!P6 STG.E.U8 desc[UR14][R24.64+0xe1], R9 ;  /* 0x0000e1091800e986 */ /* 0x000fe2000c10110e */
[----:B------:R-:W-:Y:S02]  /*25330*/  ISETP.LT.OR P6, PT, R0, 0xe9, !P3 ;  /* 0x000000e90000780c */ /* 0x000fe40005fc1670 */
[----:B0-----:R-:W-:Y:S01]  /*25340*/  F2FP.SATFINITE.E5M2.F32.PACK_AB_MERGE_C R13, RZ, R2, RZ ;  /* 0x00000002ff0d723e */ /* 0x001fe200048060ff */
[----:B------:R-:W-:Y:S01]  /*25350*/  FMUL R2, R40, UR20 ;  /* 0x0000001428027c20 */ /* 0x000fe20008400000 */
[----:B------:R0:W-:Y:S01]  /*25360*/  @!P5 STG.E.U8 desc[UR14][R24.64+0xe0], R7 ;  /* 0x0000e0071800d986 */ /* 0x0001e2000c10110e */
[----:B------:R-:W-:-:S03]  /*25370*/  ISETP.LT.OR P5, PT, R0, 0xea, !P2 ;  /* 0x000000ea0000780c */ /* 0x000fc600057a1670 */
[----:B------:R-:W-:Y:S01]  /*25380*/  @!P0 STG.E.U8 desc[UR14][R26.64+0xe0], R11 ;  /* 0x0000e00b1a008986 */ /* 0x000fe2000c10110e */
[----:B------:R-:W-:-:S03]  /*25390*/  ISETP.LT.OR P0, PT, R0, 0xea, !P3 ;  /* 0x000000ea0000780c */ /* 0x000fc60005f01670 */
[----:B------:R1:W-:Y:S01]  /*253a0*/  @!P1 STG.E.U8 desc[UR14][R26.64+0xe1], R5 ;  /* 0x0000e1051a009986 */ /* 0x0003e2000c10110e */
[----:B------:R-:W-:-:S03]  /*253b0*/  ISETP.LT.OR P1, PT, R0, 0xe9, !P2 ;  /* 0x000000e90000780c */ /* 0x000fc60005721670 */
[----:B------:R-:W4:Y:S01]  /*253c0*/  LDL.LU R40, [R1+0x24c] ;  /* 0x00024c0001287983 */ /* 0x000f220000300800 */
[----:B0-----:R-:W-:-:S03]  /*253d0*/  F2FP.SATFINITE.E5M2.F32.PACK_AB_MERGE_C R7, RZ, R3, RZ ;  /* 0x00000003ff07723e */ /* 0x001fc600048060ff */
[----:B------:R-:W-:Y:S01]  /*253e0*/  @!P6 STG.E.U8 desc[UR14][R24.64+0xe8], R13 ;  /* 0x0000e80d1800e986 */ /* 0x000fe2000c10110e */
[----:B-1----:R-:W-:Y:S01]  /*253f0*/  F2FP.SATFINITE.E5M2.F32.PACK_AB_MERGE_C R5, RZ, R2, RZ ;  /* 0x00000002ff05723e */ /* 0x002fe200048060ff */
[----:B------:R-:W-:Y:S02]  /*25400*/  FMUL R2, R39, UR20 ;  /* 0x0000001427027c20 */ /* 0x000fe40008400000 */
[----:B------:R-:W4:Y:S01]  /*25410*/  LDL.LU R39, [R1+0x250] ;  /* 0x0002500001277983 */ /* 0x000f220000300800 */
[----:B------:R-:W-:Y:S02]  /*25420*/  ISETP.LT.OR P6, PT, R0, 0xf1, !P3 ;  /* 0x000000f10000780c */ /* 0x000fe40005fc1670 */
[----:B------:R-:W-:Y:S02]  /*25430*/  F2FP.SATFINITE.E5M2.F32.PACK_AB_MERGE_C R9, RZ, R4, RZ ;  /* 0x00000004ff09723e */ /* 0x000fe400048060ff */
[----:B------:R-:W-:Y:S01]  /*25440*/  F2FP.SATFINITE.E5M2.F32.PACK_AB_MERGE_C R11, RZ, R2, RZ ;  /* 0x00000002ff0b723e */ /* 0x000fe200048060ff */
[----:B------:R0:W-:Y:S04]  /*25450*/  @!P0 STG.E.U8 desc[UR14][R24.64+0xe9], R7 ;  /* 0x0000e90718008986 */ /* 0x0001e8000c10110e */
[----:B------:R1:W-:Y:S04]  /*25460*/  @!P5 STG.E.U8 desc[UR14][R26.64+0xe9], R9 ;  /* 0x0000e9091a00d986 */ /* 0x0003e8000c10110e */
[----:B------:R-:W-:Y:S04]  /*25470*/  @!P1 STG.E.U8 desc[UR14][R26.64+0xe8], R5 ;  /* 0x0000e8051a009986 */ /* 0x000fe8000c10110e */
[----:B------:R2:W-:Y:S01]  /*25480*/  @!P6 STG.E.U8 desc[UR14][R24.64+0xf0], R11 ;  /* 0x0000f00b1800e986 */ /* 0x0005e2000c10110e */
[----:B------:R-:W-:-:S03]  /*25490*/  FMUL R3, R38, UR20 ;  /* 0x0000001426037c20 */ /* 0x000fc60008400000 */
[----:B------:R-:W4:Y:S02]  /*254a0*/  LDL.LU R38, [R1+0x254] ;  /* 0x0002540001267983 */ /* 0x000f240000300800 */
[----:B0-----:R-:W-:Y:S01]  /*254b0*/  F2FP.SATFINITE.E5M2.F32.PACK_AB_MERGE_C R7, RZ, R3, RZ ;  /* 0x00000003ff07723e */ /* 0x001fe200048060ff */
[----:B------:R-:W-:Y:S02]  /*254c0*/  FMUL R4, R37, UR20 ;  /* 0x0000001425047c20 */ /* 0x000fe40008400000 */
[----:B------:R-:W4:Y:S01]  /*254d0*/  LDL.LU R37, [R1+0x258] ;  /* 0x0002580001257983 */ /* 0x000f220000300800 */
[----:B------:R-:W-:-:S03]  /*254e0*/  FMUL R2, R36, UR20 ;  /* 0x0000001424027c20 */ /* 0x000fc60008400000 */
[----:B------:R-:W4:Y:S02]  /*254f0*/  LDL.LU R36, [R1+0x25c] ;  /* 0x00025c0001247983 */ /* 0x000f240000300800 */
[----:B-1----:R-:W-:Y:S01]  /*25500*/  F2FP.SATFINITE.E5M2.F32.PACK_AB_MERGE_C R9, RZ, R2, RZ ;  /* 0x00000002ff09723e */ /* 0x002fe200048060ff */
[----:B--2---:R-:W-:Y:S02]  /*25510*/  FMUL R2, R35, UR20 ;  /* 0x0000001423027c20 */ /* 0x004fe40008400000 */
[----:B------:R-:W2:Y:S03]  /*25520*/  LDL.LU R35, [R1+0x260] ;  /* 0x0002600001237983 */ /* 0x000ea60000300800 */
[----:B------:R-:W-:Y:S01]  /*25530*/  F2FP.SATFINITE.E5M2.F32.PACK_AB_MERGE_C R11, RZ, R2, RZ ;  /* 0x00000002ff0b723e */ /* 0x000fe200048060ff */
[----:B---3--:R-:W-:Y:S02]  /*25540*/  FMUL R3, R33, UR20 ;  /* 0x0000001421037c20 */ /* 0x008fe40008400000 */
[----:B------:R-:W3:Y:S01]  /*25550*/  LDL.LU R33, [R1+0x264] ;  /* 0x0002640001217983 */ /* 0x000ee20000300800 */
[----:B----4-:R-:W-:-:S03]  /*25560*/  FMUL R2, R32, UR20 ;  /* 0x0000001420027c20 */ /* 0x010fc60008400000 */
[----:B------:R-:W4:Y:S01]  /*25570*/  LDL.LU R32, [R1+0x268] ;  /* 0x0002680001207983 */ /* 0x000f220000300800 */
[C---:B------:R-:W-:Y:S02]  /*25580*/  ISETP.LT.OR P0, PT, R0.reuse, 0xf2, !P3 ;  /* 0x000000f20000780c */ /* 0x040fe40005f01670 */
[C---:B------:R-:W-:Y:S02]  /*25590*/  ISETP.LT.OR P5, PT, R0.reuse, 0xf2, !P2 ;  /* 0x000000f20000780c */ /* 0x040fe400057a1670 */
[C---:B------:R-:W-:Y:S02]  /*255a0*/  ISETP.LT.OR P1, PT, R0.reuse, 0xf1, !P2 ;  /* 0x000000f10000780c */ /* 0x040fe40005721670 */
[----:B------:R-:W-:Y:S02]  /*255b0*/  ISETP.LT.OR P6, PT, R0, 0xf9, !P3 ;  /* 0x000000f90000780c */ /* 0x000fe40005fc1670 */
[----:B------:R-:W-:Y:S02]  /*255c0*/  F2FP.SATFINITE.E5M2.F32.PACK_AB_MERGE_C R13, RZ, R3, RZ ;  /* 0x00000003ff0d723e */ /* 0x000fe400048060ff */
[----:B------:R-:W-:-:S03]  /*255d0*/  F2FP.SATFINITE.E5M2.F32.PACK_AB_MERGE_C R5, RZ, R4, RZ ;  /* 0x00000004ff05723e */ /* 0x000fc600048060ff */
[----:B------:R0:W-:Y:S01]  /*255e0*/  @!P0 STG.E.U8 desc[UR14][R24.64+0xf1], R7 ;  /* 0x0000f10718008986 */ /* 0x0001e2000c10110e */
[----:B------:R-:W-:-:S03]  /*255f0*/  ISETP.LT.OR P3, PT, R0, 0xfa, !P3 ;  /* 0x000000fa0000780c */ /* 0x000fc60005f61670 */
[----:B------:R1:W-:Y:S01]  /*25600*/  @!P5 STG.E.U8 desc[UR14][R26.64+0xf1], R9 ;  /* 0x0000f1091a00d986 */ /* 0x0003e2000c10110e */
[----:B------:R-:W-:Y:S02]  /*25610*/  ISETP.LT.OR P5, PT, R0, 0xf9, !P2 ;  /* 0x000000f90000780c */ /* 0x000fe400057a1670 */
[----:B0-----:R-:W-:Y:S01]  /*25620*/  F2FP.SATFINITE.E5M2.F32.PACK_AB_MERGE_C R7, RZ, R2, RZ ;  /* 0x00000002ff07723e */ /* 0x001fe200048060ff */
[----:B------:R-:W-:Y:S01]  /*25630*/  @!P1 STG.E.U8 desc[UR14][R26.64+0xf0], R5 ;  /* 0x0000f0051a009986 */ /* 0x000fe2000c10110e */
[----:B------:R-:W-:-:S03]  /*25640*/  FMUL R2, R40, UR20 ;  /* 0x0000001428027c20 */ /* 0x000fc60008400000 */
[----:B------:R-:W4:Y:S01]  /*25650*/  LDL.LU R40, [R1+0x26c] ;  /* 0x00026c0001287983 */ /* 0x000f220000300800 */
[----:B------:R-:W-:-:S03]  /*25660*/  FMUL R3, R39, UR20 ;  /* 0x0000001427037c20 */ /* 0x000fc60008400000 */
[----:B------:R-:W4:Y:S01]  /*25670*/  LDL.LU R39, [R1+0x270] ;  /* 0x0002700001277983 */ /* 0x000f220000300800 */
[----:B-1----:R-:W-:-:S03]  /*25680*/  F2FP.SATFINITE.E5M2.F32.PACK_AB_MERGE_C R9, RZ, R2, RZ ;  /* 0x00000002ff09723e */ /* 0x002fc600048060ff */
        /* <DEDUP_REMOVED lines=17> */
[----:B------:R-:W4:Y:S01]  /*257a0*/  LDL.LU R32, [R1+0x288] ;  /* 0x0002880001207983 */ /* 0x000f220000300800 */
[----:B------:R-:W-:Y:S02]  /*257b0*/  ISETP.GE.AND P1, PT, R34, 0x81, PT ;  /* 0x000000812200780c */ /* 0x000fe40003f26270 */
[C---:B------:R-:W-:Y:S02]  /*257c0*/  ISETP.LT.OR P2, PT, R0.reuse, 0xfa, !P2 ;  /* 0x000000fa0000780c */ /* 0x040fe40005741670 */
[C---:B------:R-:W-:Y:S02]  /*257d0*/  ISETP.LT.OR P6, PT, R0.reuse, 0x1, !P1 ;  /* 0x000000010000780c */ /* 0x040fe40004fc1670 */
[----:B------:R-:W-:Y:S02]  /*257e0*/  ISETP.LT.OR P3, PT, R0, 0x2, !P1 ;  /* 0x000000020000780c */ /* 0x000fe40004f61670 */
[----:B------:R-:W-:-:S07]  /*257f0*/  ISETP.GE.AND P0, PT, R34, 0x89, PT ;  /* 0x000000892200780c */ /* 0x000fce0003f06270 */
[----:B------:R0:W-:Y:S04]  /*25800*/  @!P2 STG.E.U8 desc[UR14][R26.64+0xf9], R9 ;  /* 0x0000f9091a00a986 */ /* 0x0001e8000c10110e */
[----:B------:R-:W-:Y:S01]  /*25810*/  @!P6 STG.E.U8 desc[UR14][R30.64], R11 ;  /* 0x0000000b1e00e986 */ /* 0x000fe2000c10110e */
[C---:B------:R-:W-:Y:S02]  /*25820*/  ISETP.LT.OR P6, PT, R0.reuse, 0x2, !P0 ;  /* 0x000000020000780c */ /* 0x040fe400047c1670 */
[C---:B------:R-:W-:Y:S01]  /*25830*/  ISETP.LT.OR P5, PT, R0.reuse, 0x1, !P0 ;  /* 0x000000010000780c */ /* 0x040fe200047a1670 */
[----:B------:R1:W-:Y:S01]  /*25840*/  @!P3 STG.E.U8 desc[UR14][R30.64+0x1], R13 ;  /* 0x0000010d1e00b986 */ /* 0x0003e2000c10110e */
[----:B------:R-:W-:Y:S02]  /*25850*/  ISETP.LT.OR P2, PT, R0, 0xa, !P1 ;  /* 0x0000000a0000780c */ /* 0x000fe40004f41670 */
[----:B0-----:R-:W-:Y:S01]  /*25860*/  F2FP.SATFINITE.E5M2.F32.PACK_AB_MERGE_C R9, RZ, R3, RZ ;  /* 0x00000003ff09723e */ /* 0x001fe200048060ff */
[----:B------:R-:W-:-:S02]  /*25870*/  FMUL R3, R40, UR20 ;  /* 0x0000001428037c20 */ /* 0x000fc40008400000 */
[----:B------:R-:W4:Y:S01]  /*25880*/  LDL.LU R40, [R1+0x28c] ;  /* 0x00028c0001287983 */ /* 0x000f220000300800 */
[----:B-1----:R-:W-:Y:S02]  /*25890*/  F2FP.SATFINITE.E5M2.F32.PACK_AB_MERGE_C R13, RZ, R2, RZ ;  /* 0x00000002ff0d723e */ /* 0x002fe400048060ff */
[C---:B------:R-:W-:Y:S01]  /*258a0*/  ISETP.LT.OR P3, PT, R0.reuse, 0x9, !P1 ;  /* 0x000000090000780c */ /* 0x040fe20004f61670 */
[----:B------:R0:W-:Y:S01]  /*258b0*/  @!P6 STG.E.U8 desc[UR14][R28.64+0x1], R7 ;  /* 0x000001071c00e986 */ /* 0x0001e2000c10110e */
[----:B------:R-:W-:Y:S01]  /*258c0*/  F2FP.SATFINITE.E5M2.F32.PACK_AB_MERGE_C R5, RZ, R5, RZ ;  /* 0x00000005ff05723e */ /* 0x000fe200048060ff */
[----:B------:R-:W-:Y:S02]  /*258d0*/  FMUL R2, R39, UR20 ;  /* 0x0000001427027c20 */ /* 0x000fe40008400000 */
[----:B------:R-:W4:Y:S01]  /*258e0*/  LDL.LU R39, [R1+0x290] ;  /* 0x0002900001277983 */ /* 0x000f220000300800 */
[----:B------:R-:W-:Y:S02]  /*258f0*/  F2FP.SATFINITE.E5M2.F32.PACK_AB_MERGE_C R11, RZ, R4, RZ ;  /* 0x00000004ff0b723e */ /* 0x000fe400048060ff */
[----:B------:R-:W-:-:S02]  /*25900*/  ISETP.LT.OR P6, PT, R0, 0xa, !P0 ;  /* 0x0000000a0000780c */ /* 0x000fc400047c1670 */
[----:B0-----:R-:W-:Y:S01]  /*25910*/  F2FP.SATFINITE.E5M2.F32.PACK_AB_MERGE_C R7, RZ, R2, RZ ;  /* 0x00000002ff07723e */ /* 0x001fe200048060ff */
[----:B------:R0:W-:Y:S04]  /*25920*/  @!P5 STG.E.U8 desc[UR14][R28.64], R5 ;  /* 0x000000051c00d986 */ /* 0x0001e8000c10110e */
[----:B------:R-:W-:Y:S04]  /*25930*/  @!P2 STG.E.U8 desc[UR14][R30.64+0x9], R11 ;  /* 0x0000090b1e00a986 */ /* 0x000fe8000c10110e */
[----:B------:R1:W-:Y:S01]  /*25940*/  @!P3 STG.E.U8 desc[UR14][R30.64+0x8], R9 ;  /* 0x000008091e00b986 */ /* 0x0003e2000c10110e */
[----:B0-----:R-:W-:-:S05]  /*25950*/  F2FP.SATFINITE.E5M2.F32.PACK_AB_MERGE_C R5, RZ, R3, RZ ;  /* 0x00000003ff05723e */ /* 0x001fca00048060ff */
[----:B------:R4:W-:Y:S01]  /*25960*/  @!P6 STG.E.U8 desc[UR14][R28.64+0x9], R5 ;  /* 0x000009051c00e986 */ /* 0x0009e2000c10110e */
[----:B------:R-:W-:-:S03]  /*25970*/  FMUL R4, R38, UR20 ;  /* 0x0000001426047c20 */ /* 0x000fc60008400000 */
[----:B------:R-:W4:Y:S02]  /*25980*/  LDL.LU R38, [R1+0x294] ;  /* 0x0002940001267983 */ /* 0x000f240000300800 */
[----:B-1----:R-:W-:Y:S01]  /*25990*/  F2FP.SATFINITE.E5M2.F32.PACK_AB_MERGE_C R9, RZ, R4, RZ ;  /* 0x00000004ff09723e */ /* 0x002fe200048060ff */
[----:B------:R-:W-:Y:S02]  /*259a0*/  FMUL R2, R37, UR20 ;  /* 0x0000001425027c20 */ /* 0x000fe40008400000 */
[----:B------:R-:W4:Y:S03]  /*259b0*/  LDL.LU R37, [R1+0x298] ;  /* 0x0002980001257983 */ /* 0x000f260000300800 */
[----:B------:R-:W-:Y:S01]  /*259c0*/  F2FP.SATFINITE.E5M2.F32.PACK_AB_MERGE_C R11, RZ, R2, RZ ;  /* 0x00000002ff0b723e */ /* 0x000fe200048060ff */
[----:B------:R-:W-:Y:S02]  /*259d0*/  FMUL R2, R36, UR20 ;  /* 0x0000001424027c20 */ /* 0x000fe40008400000 */
[----:B------:R-:W4:Y:S01]  /*259e0*/  LDL.LU R36, [R1+0x29c] ;  /* 0x00029c0001247983 */ /* 0x000f220000300800 */
[----:B--2---:R-:W-:-:S03]  /*259f0*/  FMUL R3, R35, UR20 ;  /* 0x0000001423037c20 */ /* 0x004fc60008400000 */
[----:B------:R-:W2:Y:S01]  /*25a00*/  LDL.LU R35, [R1+0x2a0] ;  /* 0x0002a00001237983 */ /* 0x000ea20000300800 */
[----:B---3--:R-:W-:-:S03]  /*25a10*/  FMUL R4, R33, UR20 ;  /* 0x0000001421047c20 */ /* 0x008fc60008400000 */
[----:B------:R-:W3:Y:S01]  /*25a20*/  LDL.LU R33, [R1+0x2a4] ;  /* 0x0002a40001217983 */ /* 0x000ee20000300800 */
[----:B----4-:R-:W-:-:S03]  /*25a30*/  FMUL R5, R32, UR20 ;  /* 0x0000001420057c20 */ /* 0x010fc60008400000 */
[----:B------:R-:W4:Y:S01]  /*25a40*/  LDL.LU R32, [R1+0x2a8] ;  /* 0x0002a80001207983 */ /* 0x000f220000300800 */
[C---:B------:R-:W-:Y:S02]  /*25a50*/  ISETP.LT.OR P5, PT, R0.reuse, 0x9, !P0 ;  /* 0x000000090000780c */ /* 0x040fe400047a1670 */
[C---:B------:R-:W-:Y:S02]  /*25a60*/  ISETP.LT.OR P3, PT, R0.reuse, 0x11, !P1 ;  /* 0x000000110000780c */ /* 0x040fe40004f61670 */
[C---:B------:R-:W-:Y:S02]  /*25a70*/  ISETP.LT.OR P2, PT, R0.reuse, 0x12, !P1 ;  /* 0x000000120000780c */ /* 0x040fe40004f41670 */
[----:B------:R-:W-:-:S07]  /*25a80*/  ISETP.LT.OR P6, PT, R0, 0x12, !P0 ;  /* 0x000000120000780c */ /* 0x000fce00047c1670 */
[----:B------:R-:W-:Y:S01]  /*25a90*/  @!P5 STG.E.U8 desc[UR14][R28.64+0x8], R13 ;  /* 0x0000080d1c00d986 */ /* 0x000fe2000c10110e */
[----:B------:R-:W-:-:S03]  /*25aa0*/  ISETP.LT.OR P5, PT, R0, 0x11, !P0 ;  /* 0x000000110000780c */ /* 0x000fc600047a1670 */
[----:B------:R0:W-:Y:S01]  /*25ab0*/  @!P3 STG.E.U8 desc[UR14][R30.64+0x10], R7 ;  /* 0x000010071e00b986 */ /* 0x0001e2000c10110e */
[----:B------:R-:W-:-:S03]  /*25ac0*/  ISETP.LT.OR P3, PT, R0, 0x19, !P1 ;  /* 0x000000190000780c */ /* 0x000fc60004f61670 */
[----:B------:R1:W-:Y:S01]  /*25ad0*/  @!P2 STG.E.U8 desc[UR14][R30.64+0x11], R9 ;  /* 0x000011091e00a986 */ /* 0x0003e2000c10110e */
[----:B------:R-:W-:Y:S02]  /*25ae0*/  ISETP.LT.OR P2, PT, R0, 0x1a, !P1 ;  /* 0x0000001a0000780c */ /* 0x000fe40004f41670 */
[----:B0-----:R-:W-:Y:S01]  /*25af0*/  F2FP.SATFINITE.E5M2.F32.PACK_AB_MERGE_C R7, RZ, R2, RZ ;  /* 0x00000002ff07723e */ /* 0x001fe200048060ff */
[----:B------:R-:W-:Y:S01]  /*25b00*/  FMUL R2, R40, UR20 ;  /* 0x0000001428027c20 */ /* 0x000fe20008400000 */
[----:B-1----:R-:W-:Y:S01]  /*25b10*/  F2FP.SATFINITE.E5M2.F32.PACK_AB_MERGE_C R9, RZ, R3, RZ ;  /* 0x00000003ff09723e */ /* 0x002fe200048060ff */
[----:B------:R-:W4:Y:S01]  /*25b20*/  LDL.LU R40, [R1+0x2ac] ;  /* 0x0002ac0001287983 */ /* 0x000f220000300800 */
[----:B------:R-:W-:-:S03]  /*25b30*/  F2FP.SATFINITE.E5M2.F32.PACK_AB_MERGE_C R13, RZ, R4, RZ ;  /* 0x00000004ff0d723e */ /* 0x000fc600048060ff */
[----:B------:R0:W-:Y:S01]  /*25b40*/  @!P6 STG.E.U8 desc[UR14][R28.64+0x11], R7 ;  /* 0x000011071c00e986 */ /* 0x0001e2000c10110e */
[----:B------:R-:W-:Y:S01]  /*25b50*/  ISETP.LT.OR P6, PT, R0, 0x1a, !P0 ;  /* 0x0000001a0000780c */ /* 0x000fe200047c1670 */
[----:B------:R-:W-:Y:S02]  /*25b60*/  FMUL R3, R39, UR20 ;  /* 0x0000001427037c20 */ /* 0x000fe40008400000 */
[----:B------:R-:W4:Y:S01]  /*25b70*/  LDL.LU R39, [R1+0x2b0] ;  /* 0x0002b00001277983 */ /* 0x000f220000300800 */
[----:B0-----:R-:W-:-:S03]  /*25b80*/  F2FP.SATFINITE.E5M2.F32.PACK_AB_MERGE_C R7, RZ, R2, RZ ;  /* 0x00000002ff07723e */ /* 0x001fc600048060ff */
[----:B------:R-:W-:Y:S04]  /*25b90*/  @!P5 STG.E.U8 desc[UR14][R28.64+0x10], R11 ;  /* 0x0000100b1c00d986 */ /* 0x000fe8000c10110e */
[----:B------:R0:W-:Y:S04]  /*25ba0*/  @!P3 STG.E.U8 desc[UR14][R30.64+0x18], R9 ;  /* 0x000018091e00b986 */ /* 0x0001e8000c10110e */
[----:B------:R1:W-:Y:S01]  /*25bb0*/  @!P2 STG.E.U8 desc[UR14][R30.64+0x19], R13 ;  /* 0x0000190d1e00a986 */ /* 0x0003e2000c10110e */
[----:B0-----:R-:W-:-:S03]  /*25bc0*/  F2FP.SATFINITE.E5M2.F32.PACK_AB_MERGE_C R9, RZ, R3, RZ ;  /* 0x00000003ff09723e */ /* 0x001fc600048060ff */
[----:B------:R0:W-:Y:S01]  /*25bd0*/  @!P6 STG.E.U8 desc[UR14][R28.64+0x19], R7 ;  /* 0x000019071c00e986 */ /* 0x0001e2000c10110e */
[----:B------:R-:W-:-:S03]  /*25be0*/  FMUL R4, R38, UR20 ;  /* 0x0000001426047c20 */ /* 0x000fc60008400000 */
[----:B------:R-:W4:Y:S02]  /*25bf0*/  LDL.LU R38, [R1+0x2b4] ;  /* 0x0002b40001267983 */ /* 0x000f240000300800 */
[----:B------:R-:W-:Y:S01]  /*25c00*/  F2FP.SATFINITE.E5M2.F32.PACK_AB_MERGE_C R11, RZ, R4, RZ ;  /* 0x00000004ff0b723e */ /* 0x000fe200048060ff */
[----:B------:R-:W-:Y:S02]  /*25c10*/  FMUL R2, R37, UR20 ;  /* 0x0000001425027c20 */ /* 0x000fe40008400000 */
[----:B------:R-:W4:Y:S03]  /*25c20*/  LDL.LU R37, [R1+0x2b8] ;  /* 0x0002b80001257983 */ /* 0x000f260000300800 */
[----:B-1----:R-:W-:Y:S01]  /*25c30*/  F2FP.SATFINITE.E5M2.F32.PACK_AB_MERGE_C R13, RZ, R2, RZ ;  /* 0x00000002ff0d723e */ /* 0x002fe200048060ff */
[----:B------:R-:W-:Y:S02]  /*25c40*/  FMUL R3, R36, UR20 ;  /* 0x0000001424037c20 */ /* 0x000fe40008400000 */
[----:B------:R-:W4:Y:S01]  /*25c50*/  LDL.LU R36, [R1+0x2bc] ;  /* 0x0002bc0001247983 */ /* 0x000f220000300800 */
[----:B--2---:R-:W-:-:S03]  /*25c60*/  FMUL R2, R35, UR20 ;  /* 0x0000001423027c20 */ /* 0x004fc60008400000 */
[----:B------:R-:W2:Y:S02]  /*25c70*/  LDL.LU R35, [R1+0x2c0] ;  /* 0x0002c00001237983 */ /* 0x000ea40000300800 */
[----:B0-----:R-:W-:Y:S01]  /*25c80*/  F2FP.SATFINITE.E5M2.F32.PACK_AB_MERGE_C R7, RZ, R2, RZ ;  /* 0x00000002ff07723e */ /* 0x001fe200048060ff */
[----:B---3--:R-:W-:Y:S02]  /*25c90*/  FMUL R4, R33, UR20 ;  /* 0x0000001421047c20 */ /* 0x008fe40008400000 */
[----:B------:R-:W3:Y:S01]  /*25ca0*/  LDL.LU R33, [R1+0x2c4] ;  /* 0x0002c40001217983 */ /* 0x000ee20000300800 */
[----:B----4-:R-:W-:-:S03]  /*25cb0*/  FMUL R2, R32, UR20 ;  /* 0x0000001420027c20 */ /* 0x010fc60008400000 */
[----:B------:R-:W4:Y:S01]  /*25cc0*/  LDL.LU R32, [R1+0x2c8] ;  /* 0x0002c80001207983 */ /* 0x000f220000300800 */
[C---:B------:R-:W-:Y:S02]  /*25cd0*/  ISETP.LT.OR P5, PT, R0.reuse, 0x19, !P0 ;  /* 0x000000190000780c */ /* 0x040fe400047a1670 */
[C---:B------:R-:W-:Y:S02]  /*25ce0*/  ISETP.LT.OR P3, PT, R0.reuse, 0x21, !P1 ;  /* 0x000000210000780c */ /* 0x040fe40004f61670 */
[C---:B------:R-:W-:Y:S02]  /*25cf0*/  ISETP.LT.OR P2, PT, R0.reuse, 0x22, !P1 ;  /* 0x000000220000780c */ /* 0x040fe40004f41670 */
[----:B------:R-:W-:Y:S02]  /*25d00*/  F2FP.SATFINITE.E5M2.F32.PACK_AB_MERGE_C R5, RZ, R5, RZ ;  /* 0x00000005ff05723e */ /* 0x000fe400048060ff */
[----:B------:R-:W-:-:S05]  /*25d10*/  ISETP.LT.OR P6, PT, R0, 0x22, !P0 ;  /* 0x000000220000780c */ /* 0x000fca00047c1670 */
[----:B------:R0:W-:Y:S01]  /*25d20*/  @!P5 STG.E.U8 desc[UR14][R28.64+0x18], R5 ;  /* 0x000018051c00d986 */ /* 0x0001e2000c10110e */
[----:B------:R-:W-:-:S03]  /*25d30*/  ISETP.LT.OR P5, PT, R0, 0x21, !P0 ;  /* 0x000000210000780c */ /* 0x000fc600047a1670 */
[----:B------:R-:W-:Y:S01]  /*25d40*/  @!P3 STG.E.U8 desc[UR14][R30.64+0x20], R9 ;  /* 0x000020091e00b986 */ /* 0x000fe2000c10110e */
[----:B------:R-:W-:-:S03]  /*25d50*/  ISETP.LT.OR P3, PT, R0, 0x29, !P1 ;  /* 0x000000290000780c */ /* 0x000fc60004f61670 */
[----:B------:R1:W-:Y:S01]  /*25d60*/  @!P2 STG.E.U8 desc[UR14][R30.64+0x21], R11 ;  /* 0x0000210b1e00a986 */ /* 0x0003e2000c10110e */
[----:B------:R-:W-:Y:S02]  /*25d70*/  ISETP.LT.OR P2, PT, R0, 0x2a, !P1 ;  /* 0x0000002a0000780c */ /* 0x000fe40004f41670 */
[----:B0-----:R-:W-:Y:S02]  /*25d80*/  F2FP.SATFINITE.E5M2.F32.PACK_AB_MERGE_C R5, RZ, R3, RZ ;  /* 0x00000003ff05723e */ /* 0x001fe400048060ff */
[----:B-1----:R-:W-:Y:S01]  /*25d90*/  F2FP.SATFINITE.E5M2.F32.PACK_AB_MERGE_C R11, RZ, R2, RZ ;  /* 0x00000002ff0b723e */ /* 0x002fe200048060ff */
[----:B------:R-:W-:Y:S02]  /*25da0*/  FMUL R2, R40, UR20 ;  /* 0x0000001428027c20 */ /* 0x000fe40008400000 */
[----:B------:R-:W4:Y:S01]  /*25db0*/  LDL.LU R40, [R1+0x2cc] ;  /* 0x0002cc0001287983 */ /* 0x000f220000300800 */
[----:B------:R-:W-:-:S03]  /*25dc0*/  F2FP.SATFINITE.E5M2.F32.PACK_AB_MERGE_C R9, RZ, R4, RZ ;  /* 0x00000004ff09723e */ /* 0x000fc600048060ff */
[----:B------:R-:W-:Y:S01]  /*25dd0*/  @!P6 STG.E.U8 desc[UR14][R28.64+0x21], R5 ;  /* 0x000021051c00e986 */ /* 0x000fe2000c10110e */
[----:B------:R-:W-:-:S03]  /*25de0*/  FMUL R3, R39, UR20 ;  /* 0x0000001427037c20 */ /* 0x000fc60008400000 */
[----:B------:R-:W4:Y:S01]  /*25df0*/  LDL.LU R39, [R1+0x2d0] ;  /* 0x0002d00001277983 */ /* 0x000f220000300800 */
[----:B------:R-:W-:-:S03]  /*25e00*/  ISETP.LT.OR P6, PT, R0, 0x2a, !P0 ;  /* 0x0000002a0000780c */ /* 0x000fc600047c1670 */
[----:B------:R-:W-:Y:S04]  /*25e10*/  @!P5 STG.E.U8 desc[UR14][R28.64+0x20], R13 ;  /* 0x0000200d1c00d986 */ /* 0x000fe8000c10110e */
[----:B------:R0:W-:Y:S04]  /*25e20*/  @!P3 STG.E.U8 desc[UR14][R30.64+0x28], R7 ;  /* 0x000028071e00b986 */ /* 0x0001e8000c10110e */
[----:B------:R1:W-:Y:S01]  /*25e30*/  @!P2 STG.E.U8 desc[UR14][R30.64+0x29], R9 ;  /* 0x000029091e00a986 */ /* 0x0003e2000c10110e */
[----:B0-----:R-:W-:Y:S02]  /*25e40*/  F2FP.SATFINITE.E5M2.F32.PACK_AB_MERGE_C R7, RZ, R2, RZ ;  /* 0x00000002ff07723e */ /* 0x001fe400048060ff */
[----:B-1----:R-:W-:-:S03]  /*25e50*/  F2FP.SATFINITE.E5M2.F32.PACK_AB_MERGE_C R9, RZ, R3, RZ ;  /* 0x00000003ff09723e */ /* 0x002fc600048060ff */
[----:B------:R0:W-:Y:S01]  /*25e60*/  @!P6 STG.E.U8 desc[UR14][R28.64+0x29], R7 ;  /* 0x000029071c00e986 */ /* 0x0001e2000c10110e */
[----:B------:R-:W-:-:S03]  /*25e70*/  FMUL R4, R38, UR20 ;  /* 0x0000001426047c20 */ /* 0x000fc60008400000 */
[----:B------:R-:W4:Y:S02]  /*25e80*/  LDL.LU R38, [R1+0x2d4] ;  /* 0x0002d40001267983 */ /* 0x000f240000300800 */
[----:B------:R-:W-:Y:S01]  /*25e90*/  F2FP.SATFINITE.E5M2.F32.PACK_AB_MERGE_C R13, RZ, R4, RZ ;  /* 0x00000004ff0d723e */ /* 0x000fe200048060ff */
        /* <DEDUP_REMOVED lines=21> */
[----:B------:R-:W-:Y:S02]  /*25ff0*/  F2FP.SATFINITE.E5M2.F32.PACK_AB_MERGE_C R5, RZ, R5, RZ ;  /* 0x00000005ff05723e */ /* 0x000fe400048060ff */
[----:B0-----:R-:W-:Y:S02]  /*26000*/  F2FP.SATFINITE.E5M2.F32.PACK_AB_MERGE_C R13, RZ, R2, RZ ;  /* 0x00000002ff0d723e */ /* 0x001fe400048060ff */
[----:B-1----:R-:W-:Y:S01]  /*26010*/  F2FP.SATFINITE.E5M2.F32.PACK_AB_MERGE_C R9, RZ, R3, RZ ;  /* 0x00000003ff09723e */ /* 0x002fe200048060ff */
[----:B------:R-:W-:Y:S02]  /*26020*/  FMUL R3, R40, UR20 ;  /* 0x0000001428037c20 */ /* 0x000fe40008400000 */
[----:B------:R-:W4:Y:S01]  /*26030*/  LDL.LU R40, [R1+0x2ec] ;  /* 0x0002ec0001287983 */ /* 0x000f220000300800 */
[----:B------:R-:W-:Y:S01]  /*26040*/  F2FP.SATFINITE.E5M2.F32.PACK_AB_MERGE_C R11, RZ, R4, RZ ;  /* 0x00000004ff0b723e */ /* 0x000fe200048060ff */
[----:B------:R-:W-:-:S02]  /*26050*/  FMUL R2, R39, UR20 ;  /* 0x0000001427027c20 */ /* 0x000fc40008400000 */
[----:B------:R-:W4:Y:S04]  /*26060*/  LDL.LU R39, [R1+0x2f0] ;  /* 0x0002f00001277983 */ /* 0x000f280000300800 */
[----:B------:R0:W-:Y:S01]  /*26070*/  @!P6 STG.E.U8 desc[UR14][R28.64+0x31], R7 ;  /* 0x000031071c00e986 */ /* 0x0001e2000c10110e */
[----:B------:R-:W-:-:S03]  /*26080*/  ISETP.LT.OR P6, PT, R0, 0x3a, !P0 ;  /* 0x0000003a0000780c */ /* 0x000fc600047c1670 */
[----:B------:R1:W-:Y:S01]  /*26090*/  @!P5 STG.E.U8 desc[UR14][R28.64+0x30], R5 ;  /* 0x000030051c00d986 */ /* 0x0003e2000c10110e */
[----:B0-----:R-:W-:-:S03]  /*260a0*/  F2FP.SATFINITE.E5M2.F32.PACK_AB_MERGE_C R7, RZ, R2, RZ ;  /* 0x00000002ff07723e */ /* 0x001fc600048060ff */
[----:B------:R-:W-:Y:S01]  /*260b0*/  @!P2 STG.E.U8 desc[UR14][R30.64+0x39], R11 ;  /* 0x0000390b1e00a986 */ /* 0x000fe2000c10110e */
[----:B-1----:R-:W-:-:S03]  /*260c0*/  F2FP.SATFINITE.E5M2.F32.PACK_AB_MERGE_C R5, RZ, R3, RZ ;  /* 0x00000003ff05723e */ /* 0x002fc600048060ff */
[----:B------:R0:W-:Y:S04]  /*260d0*/  @!P3 STG.E.U8 desc[UR14][R30.64+0x38], R9 ;  /* 0x000038091e00b986 */ /* 0x0001e8000c10110e */
[----:B------:R4:W-:Y:S01]  /*260e0*/  @!P6 STG.E.U8 desc[UR14][R28.64+0x39], R5 ;  /* 0x000039051c00e986 */ /* 0x0009e2000c10110e */
[----:B------:R-:W-:-:S03]  /*260f0*/  FMUL R4, R38, UR20 ;  /* 0x0000001426047c20 */ /* 0x000fc60008400000 */
[----:B------:R-:W4:Y:S02]  /*26100*/  LDL.LU R38, [R1+0x2f4] ;  /* 0x0002f40001267983 */ /* 0x000f240000300800 */
[----:B0-----:R-:W-:Y:S01]  /*26110*/  F2FP.SATFINITE.E5M2.F32.PACK_AB_MERGE_C R9, RZ, R4, RZ ;  /* 0x00000004ff09723e */ /* 0x001fe200048060ff */
        /* <DEDUP_REMOVED lines=26> */
[----:B------:R0:W-:Y:S01]  /*262c0*/  @!P6 STG.E.U8 desc[UR14][R28.64+0x41], R7 ;  /* 0x000041071c00e986 */ /* 0x0001e2000c10110e */
[----:B------:R-:W-:-:S03]  /*262d0*/  FMUL R3, R39, UR20 ;  /* 0x0000001427037c20 */ /* 0x000fc60008400000 */
[----:B------:R-:W4:Y:S01]  /*262e0*/  LDL.LU R39, [R1+0x310] ;  /* 0x0003100001277983 */ /* 0x000f220000300800 */
[----:B------:R-:W-:Y:S02]  /*262f0*/  ISETP.LT.OR P6, PT, R0, 0x4a, !P0 ;  /* 0x0000004a0000780c */ /* 0x000fe400047c1670 */
[----:B0-----:R-:W-:Y:S01]  /*26300*/  F2FP.SATFINITE.E5M2.F32.PACK_AB_MERGE_C R7, RZ, R2, RZ ;  /* 0x00000002ff07723e */ /* 0x001fe200048060ff */
        /* <DEDUP_REMOVED lines=155> */
[----:B------:R-:W-:Y:S01]  /*26cc0*/  F2FP.SATFINITE.E5M2.F32.PACK_AB_MERGE_C R9, RZ, R4, RZ ;  /* 0x00000004ff09723e */ /* 0x000fe200048060ff */
[----:B------:R-:W-:-:S02]  /*26cd0*/  FMUL R3, R39, UR20 ;  /* 0x0000001427037c20 */ /* 0x000fc40008400000 */
[----:B------:R-:W4:Y:S04]  /*26ce0*/  LDL.LU R39, [R1+0x390] ;  /* 0x0003900001277983 */ /* 0x000f280000300800 */
[----:B------:R-:W-:Y:S04]  /*26cf0*/  @!P6 STG.E.U8 desc[UR14][R28.64+0x81], R5 ;  /* 0x000081051c00e986 */ /* 0x000fe8000c10110e */
[----:B------:R-:W-:Y:S04]  /*26d00*/  @!P5 STG.E.U8 desc[UR14][R28.64+0x80], R13 ;  /* 0x0000800d1c00d986 */ /* 0x000fe8000c10110e */
[----:B------:R0:W-:Y:S04]  /*26d10*/  @!P3 STG.E.U8 desc[UR14][R30.64+0x88], R7 ;  /* 0x000088071e00b986 */ /* 0x0001e8000c10110e */
[----:B------:R1:W-:Y:S01]  /*26d20*/  @!P2 STG.E.U8 desc[UR14][R30.64+0x89], R9 ;  /* 0x000089091e00a986 */ /* 0x0003e2000c10110e */
[----:B0-----:R-:W-:-:S02]  /*26d30*/  F2FP.SATFINITE.E5M2.F32.PACK_AB_MERGE_C R7, RZ, R2, RZ ;  /* 0x00000002ff07723e */ /* 0x001fc400048060ff */
[----:B-1----:R-:W-:Y:S01]  /*26d40*/  F2FP.SATFINITE.E5M2.F32.PACK_AB_MERGE_C R9, RZ, R3, RZ ;  /* 0x00000003ff09723e */ /* 0x002fe200048060ff */
[----:B------:R-:W-:Y:S02]  /*26d50*/  FMUL R4, R38, UR20 ;  /* 0x0000001426047c20 */ /* 0x000fe40008400000 */
[----:B------:R-:W4:Y:S03]  /*26d60*/  LDL.LU R38, [R1+0x394] ;  /* 0x0003940001267983 */ /* 0x000f260000300800 */
[----:B------:R-:W-:Y:S01]  /*26d70*/  F2FP.SATFINITE.E5M2.F32.PACK_AB_MERGE_C R13, RZ, R4, RZ ;  /* 0x00000004ff0d723e */ /* 0x000fe200048060ff */
[----:B------:R-:W-:Y:S02]  /*26d80*/  FMUL R5, R37, UR20 ;  /* 0x0000001425057c20 */ /* 0x000fe40008400000 */
[----:B------:R-:W4:Y:S01]  /*26d90*/  LDL.LU R37, [R1+0x398] ;  /* 0x0003980001257983 */ /* 0x000f220000300800 */
[----:B------:R-:W-:-:S03]  /*26da0*/  FMUL R2, R36, UR20 ;  /* 0x0000001424027c20 */ /* 0x000fc60008400000 */
[----:B------:R-:W4:Y:S01]  /*26db0*/  LDL.LU R36, [R1+0x39c] ;  /* 0x00039c0001247983 */ /* 0x000f220000300800 */
[----:B--2---:R-:W-:-:S03]  /*26dc0*/  FMUL R3, R35, UR20 ;  /* 0x0000001423037c20 */ /* 0x004fc60008400000 */
[----:B------:R-:W2:Y:S01]  /*26dd0*/  LDL.LU R35, [R1+0x3a0] ;  /* 0x0003a00001237983 */ /* 0x000ea20000300800 */
        /* <DEDUP_REMOVED lines=9> */
[----:B------:R0:W-:Y:S01]  /*26e70*/  @!P6 STG.E.U8 desc[UR14][R28.64+0x89], R7 ;  /* 0x000089071c00e986 */ /* 0x0001e2000c10110e */
[----:B------:R-:W-:-:S03]  /*26e80*/  ISETP.LT.OR P6, PT, R0, 0x92, !P0 ;  /* 0x000000920000780c */ /* 0x000fc600047c1670 */
[----:B------:R-:W-:Y:S01]  /*26e90*/  @!P5 STG.E.U8 desc[UR14][R28.64+0x88], R11 ;  /* 0x0000880b1c00d986 */ /* 0x000fe2000c10110e */
[----:B------:R-:W-:-:S03]  /*26ea0*/  ISETP.LT.OR P5, PT, R0, 0x91, !P0 ;  /* 0x000000910000780c */ /* 0x000fc600047a1670 */
[----:B------:R1:W-:Y:S01]  /*26eb0*/  @!P3 STG.E.U8 desc[UR14][R30.64+0x90], R9 ;  /* 0x000090091e00b986 */ /* 0x0003e2000c10110e */
[C---:B------:R-:W-:Y:S02]  /*26ec0*/  ISETP.LT.OR P3, PT, R0.reuse, 0x99, !P1 ;  /* 0x000000990000780c */ /* 0x040fe40004f61670 */
[----:B0-----:R-:W-:Y:S01]  /*26ed0*/  F2FP.SATFINITE.E5M2.F32.PACK_AB_MERGE_C R7, RZ, R2, RZ ;  /* 0x00000002ff07723e */ /* 0x001fe200048060ff */
[----:B------:R-:W-:Y:S01]  /*26ee0*/  @!P2 STG.E.U8 desc[UR14][R30.64+0x91], R13 ;  /* 0x0000910d1e00a986 */ /* 0x000fe2000c10110e */
[----:B------:R-:W-:Y:S02]  /*26ef0*/  ISETP.LT.OR P2, PT, R0, 0x9a, !P1 ;  /* 0x0000009a0000780c */ /* 0x000fe40004f41670 */
        /* <DEDUP_REMOVED lines=86> */
[----:B------:R0:W-:Y:S01]  /*27460*/  @!P6 STG.E.U8 desc[UR14][R28.64+0xb1], R7 ;  /* 0x0000b1071c00e986 */ /* 0x0001e2000c10110e */
[----:B------:R-:W-:-:S03]  /*27470*/  ISETP.LT.OR P6, PT, R0, 0xba, !P0 ;  /* 0x000000ba0000780c */ /* 0x000fc600047c1670 */
[----:B------:R-:W4:Y:S04]  /*27480*/  LDL.LU R39, [R1+0x3f0] ;  /* 0x0003f00001277983 */ /* 0x000f280000300800 */
        /* <DEDUP_REMOVED lines=33> */
[----:B------:R0:W-:Y:S01]  /*276a0*/  @!P6 STG.E.U8 desc[UR14][R28.64+0xc1], R7 ;  /* 0x0000c1071c00e986 */ /* 0x0001e2000c10110e */
[----:B------:R-:W-:-:S03]  /*276b0*/  ISETP.LT.OR P6, PT, R0, 0xca, !P0 ;  /* 0x000000ca0000780c */ /* 0x000fc600047c1670 */
[----:B------:R-:W4:Y:S01]  /*276c0*/  LDL.LU R40, [R1+0x40c] ;  /* 0x00040c0001287983 */ /* 0x000f220000300800 */
[----:B------:R-:W-:Y:S01]  /*276d0*/  F2FP.SATFINITE.E5M2.F32.PACK_AB_MERGE_C R13, RZ, R4, RZ ;  /* 0x00000004ff0d723e */ /* 0x000fe200048060ff */
        /* <DEDUP_REMOVED lines=24> */
[C---:B------:R-:W-:Y:S01]  /*27860*/  ISETP.LT.OR P3, PT, R0.reuse, 0xd1, !P1 ;  /* 0x000000d10000780c */ /* 0x040fe20004f61670 */
[----:B------:R-:W4:Y:S01]  /*27870*/  LDL.LU R42, [R1+0x42c] ;  /* 0x00042c00012a7983 */ /* 0x000f220000300800 */
[C---:B------:R-:W-:Y:S02]  /*27880*/  ISETP.LT.OR P2, PT, R0.reuse, 0xd2, !P1 ;  /* 0x000000d20000780c */ /* 0x040fe40004f41670 */
[----:B------:R-:W-:Y:S02]  /*27890*/  ISETP.LT.OR P6, PT, R0, 0xd2, !P0 ;  /* 0x000000d20000780c */ /* 0x000fe400047c1670 */
[----:B------:R-:W-:-:S05]  /*278a0*/  F2FP.SATFINITE.E5M2.F32.PACK_AB_MERGE_C R5, RZ, R5, RZ ;  /* 0x00000005ff05723e */ /* 0x000fca00048060ff */
[----:B------:R0:W-:Y:S01]  /*278b0*/  @!P5 STG.E.U8 desc[UR14][R28.64+0xc8], R5 ;  /* 0x0000c8051c00d986 */ /* 0x0001e2000c10110e */
[----:B------:R-:W-:-:S03]  /*278c0*/  ISETP.LT.OR P5, PT, R0, 0xd1, !P0 ;  /* 0x000000d10000780c */ /* 0x000fc600047a1670 */
[----:B------:R-:W-:Y:S01]  /*278d0*/  @!P3 STG.E.U8 desc[UR14][R30.64+0xd0], R9 ;  /* 0x0000d0091e00b986 */ /* 0x000fe2000c10110e */
[----:B------:R-:W-:-:S03]  /*278e0*/  ISETP.LT.OR P3, PT, R0, 0xd9, !P1 ;  /* 0x000000d90000780c */ /* 0x000fc60004f61670 */
[----:B------:R1:W-:Y:S01]  /*278f0*/  @!P2 STG.E.U8 desc[UR14][R30.64+0xd1], R11 ;  /* 0x0000d10b1e00a986 */ /* 0x0003e2000c10110e */
[----:B0-----:R-:W-:Y:S02]  /*27900*/  F2FP.SATFINITE.E5M2.F32.PACK_AB_MERGE_C R5, RZ, R3, RZ ;  /* 0x00000003ff05723e */ /* 0x001fe400048060ff */
[----:B------:R-:W-:-:S03]  /*27910*/  ISETP.LT.OR P2, PT, R0, 0xda, !P1 ;  /* 0x000000da0000780c */ /* 0x000fc60004f41670 */
[----:B------:R-:W-:Y:S01]  /*27920*/  @!P6 STG.E.U8 desc[UR14][R28.64+0xd1], R5 ;  /* 0x0000d1051c00e986 */ /* 0x000fe2000c10110e */
[----:B-1----:R-:W-:Y:S02]  /*27930*/  F2FP.SATFINITE.E5M2.F32.PACK_AB_MERGE_C R11, RZ, R2, RZ ;  /* 0x00000002ff0b723e */ /* 0x002fe400048060ff */
[----:B------:R-:W-:Y:S01]  /*27940*/  ISETP.LT.OR P6, PT, R0, 0xda, !P0 ;  /* 0x000000da0000780c */ /* 0x000fe200047c1670 */
[----:B------:R-:W-:Y:S02]  /*27950*/  FMUL R2, R40, UR20 ;  /* 0x0000001428027c20 */ /* 0x000fe40008400000 */
[----:B------:R-:W4:Y:S01]  /*27960*/  LDL.LU R40, [R1+0x430] ;  /* 0x0004300001287983 */ /* 0x000f220000300800 */
[----:B------:R-:W-:-:S03]  /*27970*/  FMUL R3, R39, UR20 ;  /* 0x0000001427037c20 */ /* 0x000fc60008400000 */
[----:B------:R-:W4:Y:S01]  /*27980*/  LDL.LU R39, [R1+0x434] ;  /* 0x0004340001277983 */ /* 0x000f220000300800 */
[----:B------:R-:W-:-:S03]  /*27990*/  F2FP.SATFINITE.E5M2.F32.PACK_AB_MERGE_C R9, RZ, R4, RZ ;  /* 0x00000004ff09723e */ /* 0x000fc600048060ff */
        /* <DEDUP_REMOVED lines=13> */
[----:B--2---:R-:W-:Y:S01]  /*27a70*/  FMUL R3, R35, UR20 ;  /* 0x0000001423037c20 */ /* 0x004fe20008400000 */
[----:B0-----:R-:W-:Y:S02]  /*27a80*/  F2FP.SATFINITE.E5M2.F32.PACK_AB_MERGE_C R7, RZ, R2, RZ ;  /* 0x00000002ff07723e */ /* 0x001fe400048060ff */
        /* <DEDUP_REMOVED lines=15> */
[----:B------:R-:W-:Y:S02]  /*27b80*/  F2FP.SATFINITE.E5M2.F32.PACK_AB_MERGE_C R5, RZ, R5, RZ ;  /* 0x00000005ff05723e */ /* 0x000fe400048060ff */
[----:B0-----:R-:W-:Y:S01]  /*27b90*/  F2FP.SATFINITE.E5M2.F32.PACK_AB_MERGE_C R11, RZ, R4, RZ ;  /* 0x00000004ff0b723e */ /* 0x001fe200048060ff */
[----:B------:R0:W-:Y:S01]  /*27ba0*/  @!P6 STG.E.U8 desc[UR14][R28.64+0xe1], R7 ;  /* 0x0000e1071c00e986 */ /* 0x0001e2000c10110e */
[C---:B------:R-:W-:Y:S02]  /*27bb0*/  ISETP.LT.OR P6, PT, R0.reuse, 0xea, !P0 ;  /* 0x000000ea0000780c */ /* 0x040fe400047c1670 */
[----:B-1----:R-:W-:Y:S01]  /*27bc0*/  F2FP.SATFINITE.E5M2.F32.PACK_AB_MERGE_C R9, RZ, R3, RZ ;  /* 0x00000003ff09723e */ /* 0x002fe200048060ff */
[----:B------:R1:W-:Y:S01]  /*27bd0*/  @!P5 STG.E.U8 desc[UR14][R28.64+0xe0], R5 ;  /* 0x0000e0051c00d986 */ /* 0x0003e2000c10110e */
[----:B------:R-:W-:-:S03]  /*27be0*/  ISETP.LT.OR P5, PT, R0, 0xe9, !P0 ;  /* 0x000000e90000780c */ /* 0x000fc600047a1670 */
[----:B------:R-:W-:Y:S01]  /*27bf0*/  @!P2 STG.E.U8 desc[UR14][R30.64+0xe9], R11 ;  /* 0x0000e90b1e00a986 */ /* 0x000fe2000c10110e */
[----:B------:R-:W-:Y:S01]  /*27c00*/  ISETP.LT.OR P2, PT, R0, 0xf2, !P1 ;  /* 0x000000f20000780c */ /* 0x000fe20004f41670 */
[----:B------:R-:W-:Y:S02]  /*27c10*/  FMUL R3, R42, UR20 ;  /* 0x000000142a037c20 */ /* 0x000fe40008400000 */
[----:B------:R1:W-:Y:S01]  /*27c20*/  @!P3 STG.E.U8 desc[UR14][R30.64+0xe8], R9 ;  /* 0x0000e8091e00b986 */ /* 0x0003e2000c10110e */
[----:B------:R-:W-:Y:S02]  /*27c30*/  ISETP.LT.OR P3, PT, R0, 0xf1, !P1 ;  /* 0x000000f10000780c */ /* 0x000fe40004f61670 */
[----:B------:R-:W-:Y:S01]  /*27c40*/  F2FP.SATFINITE.E5M2.F32.PACK_AB_MERGE_C R13, RZ, R2, RZ ;  /* 0x00000002ff0d723e */ /* 0x000fe200048060ff */
[----:B------:R-:W-:Y:S01]  /*27c50*/  FMUL R4, R39, UR20 ;  /* 0x0000001427047c20 */ /* 0x000fe20008400000 */
[----:B------:R-:W-:Y:S01]  /*27c60*/  FMUL R2, R40, UR20 ;  /* 0x0000001428027c20 */ /* 0x000fe20008400000 */
[----:B------:R-:W-:-:S03]  /*27c70*/  F2FP.SATFINITE.E5M2.F32.PACK_AB_MERGE_C R3, RZ, R3, RZ ;  /* 0x00000003ff03723e */ /* 0x000fc600048060ff */
[----:B0-----:R-:W-:Y:S02]  /*27c80*/  F2FP.SATFINITE.E5M2.F32.PACK_AB_MERGE_C R7, RZ, R4, RZ ;  /* 0x00000004ff07723e */ /* 0x001fe400048060ff */
[----:B-1----:R-:W-:Y:S01]  /*27c90*/  F2FP.SATFINITE.E5M2.F32.PACK_AB_MERGE_C R5, RZ, R2, RZ ;  /* 0x00000002ff05723e */ /* 0x002fe200048060ff */
[----:B------:R-:W-:Y:S01]  /*27ca0*/  @!P5 STG.E.U8 desc[UR14][R28.64+0xe8], R13 ;  /* 0x0000e80d1c00d986 */ /* 0x000fe2000c10110e */
[----:B------:R-:W-:-:S03]  /*27cb0*/  ISETP.LT.OR P5, PT, R0, 0xf1, !P0 ;  /* 0x000000f10000780c */ /* 0x000fc600047a1670 */
[----:B------:R2:W-:Y:S01]  /*27cc0*/  @!P6 STG.E.U8 desc[UR14][R28.64+0xe9], R3 ;  /* 0x0000e9031c00e986 */ /* 0x0005e2000c10110e */
[----:B------:R-:W-:-:S03]  /*27cd0*/  ISETP.LT.OR P6, PT, R0, 0xf2, !P0 ;  /* 0x000000f20000780c */ /* 0x000fc600047c1670 */
[----:B------:R0:W-:Y:S01]  /*27ce0*/  @!P2 STG.E.U8 desc[UR14][R30.64+0xf1], R7 ;  /* 0x0000f1071e00a986 */ /* 0x0001e2000c10110e */
[C---:B------:R-:W-:Y:S02]  /*27cf0*/  ISETP.LT.OR P2, PT, R0.reuse, 0xf9, !P1 ;  /* 0x000000f90000780c */ /* 0x040fe40004f41670 */
[C---:B------:R-:W-:Y:S01]  /*27d00*/  ISETP.LT.OR P1, PT, R0.reuse, 0xfa, !P1 ;  /* 0x000000fa0000780c */ /* 0x040fe20004f21670 */
[----:B------:R4:W-:Y:S01]  /*27d10*/  @!P3 STG.E.U8 desc[UR14][R30.64+0xf0], R5 ;  /* 0x0000f0051e00b986 */ /* 0x0009e2000c10110e */
[C---:B------:R-:W-:Y:S02]  /*27d20*/  ISETP.LT.OR P3, PT, R0.reuse, 0xf9, !P0 ;  /* 0x000000f90000780c */ /* 0x040fe40004761670 */
[----:B------:R-:W-:Y:S01]  /*27d30*/  ISETP.LT.OR P0, PT, R0, 0xfa, !P0 ;  /* 0x000000fa0000780c */ /* 0x000fe20004701670 */
[----:B------:R-:W-:-:S05]  /*27d40*/  FMUL R2, R38, UR20 ;  /* 0x0000001426027c20 */ /* 0x000fca0008400000 */
[----:B------:R-:W-:-:S05]  /*27d50*/  F2FP.SATFINITE.E5M2.F32.PACK_AB_MERGE_C R9, RZ, R2, RZ ;  /* 0x00000002ff09723e */ /* 0x000fca00048060ff */
[----:B------:R1:W-:Y:S01]  /*27d60*/  @!P5 STG.E.U8 desc[UR14][R28.64+0xf0], R9 ;  /* 0x0000f0091c00d986 */ /* 0x0003e2000c10110e */
[----:B------:R-:W-:Y:S01]  /*27d70*/  FMUL R0, R37, UR20 ;  /* 0x0000001425007c20 */ /* 0x000fe20008400000 */
[----:B------:R-:W-:Y:S01]  /*27d80*/  FMUL R2, R36, UR20 ;  /* 0x0000001424027c20 */ /* 0x000fe20008400000 */
[----:B--2---:R-:W-:-:S03]  /*27d90*/  FMUL R3, R35, UR20 ;  /* 0x0000001423037c20 */ /* 0x004fc60008400000 */
[----:B0-----:R-:W-:Y:S02]  /*27da0*/  F2FP.SATFINITE.E5M2.F32.PACK_AB_MERGE_C R7, RZ, R0, RZ ;  /* 0x00000000ff07723e */ /* 0x001fe400048060ff */
[----:B------:R-:W-:Y:S02]  /*27db0*/  F2FP.SATFINITE.E5M2.F32.PACK_AB_MERGE_C R11, RZ, R2, RZ ;  /* 0x00000002ff0b723e */ /* 0x000fe400048060ff */
[----:B------:R-:W-:Y:S01]  /*27dc0*/  F2FP.SATFINITE.E5M2.F32.PACK_AB_MERGE_C R3, RZ, R3, RZ ;  /* 0x00000003ff03723e */ /* 0x000fe200048060ff */
[----:B------:R1:W-:Y:S04]  /*27dd0*/  @!P6 STG.E.U8 desc[UR14][R28.64+0xf1], R7 ;  /* 0x0000f1071c00e986 */ /* 0x0003e8000c10110e */
[----:B------:R1:W-:Y:S04]  /*27de0*/  @!P2 STG.E.U8 desc[UR14][R30.64+0xf8], R11 ;  /* 0x0000f80b1e00a986 */ /* 0x0003e8000c10110e */
[----:B------:R1:W-:Y:S01]  /*27df0*/  @!P1 STG.E.U8 desc[UR14][R30.64+0xf9], R3 ;  /* 0x0000f9031e009986 */ /* 0x0003e2000c10110e */
[----:B---3--:R-:W-:Y:S01]  /*27e00*/  FMUL R4, R33, UR20 ;  /* 0x0000001421047c20 */ /* 0x008fe20008400000 */
[----:B----4-:R-:W-:-:S04]  /*27e10*/  FMUL R5, R32, UR20 ;  /* 0x0000001420057c20 */ /* 0x010fc80008400000 */
[----:B------:R-:W-:Y:S02]  /*27e20*/  F2FP.SATFINITE.E5M2.F32.PACK_AB_MERGE_C R13, RZ, R4, RZ ;  /* 0x00000004ff0d723e */ /* 0x000fe400048060ff */
[----:B------:R-:W-:-:S03]  /*27e30*/  F2FP.SATFINITE.E5M2.F32.PACK_AB_MERGE_C R5, RZ, R5, RZ ;  /* 0x00000005ff05723e */ /* 0x000fc600048060ff */
[----:B------:R1:W-:Y:S04]  /*27e40*/  @!P3 STG.E.U8 desc[UR14][R28.64+0xf8], R13 ;  /* 0x0000f80d1c00b986 */ /* 0x0003e8000c10110e */
[----:B------:R1:W-:Y:S02]  /*27e50*/  @!P0 STG.E.U8 desc[UR14][R28.64+0xf9], R5 ;  /* 0x0000f9051c008986 */ /* 0x0003e4000c10110e */
.L_x_551:
[----:B------:R-:W-:Y:S05]  /*27e60*/  BSYNC B0 ;  /* 0x0000000000007941 */ /* 0x000fea0003800000 */
.L_x_37:
[----:B-12---:R-:W2:Y:S04]  /*27e70*/  LDL.LU R3, [R1+0x458] ;  /* 0x0004580001037983 */ /* 0x006ea80000300800 */
[----:B-----5:R-:W2:Y:S01]  /*27e80*/  LDL.LU R2, [R1+0x45c] ;  /* 0x00045c0001027983 */ /* 0x020ea20000300800 */
[----:B------:R-:W-:Y:S01]  /*27e90*/  ULDC UR6, c[0x0][0xc] ;  /* 0x0000030000067ab9 */ /* 0x000fe20000000800 */
[----:B------:R-:W-:Y:S01]  /*27ea0*/  ULDC UR7, c[0x0][0x10] ;  /* 0x0000040000077ab9 */ /* 0x000fe20000000800 */
[----:B---34-:R-:W2:Y:S01]  /*27eb0*/  LDC R5, c[0x0][0x14] ;  /* 0x00000500ff057b82 */ /* 0x018ea20000000800 */
[----:B------:R-:W-:Y:S01]  /*27ec0*/  UIMAD.WIDE.U32 UR6, UR6, UR7, URZ ;  /* 0x00000007060672a5 */ /* 0x000fe2000f8e003f */
[----:B------:R-:W-:Y:S01]  /*27ed0*/  PRMT R0, RZ, 0x7610, R0 ;  /* 0x00007610ff007816 */ /* 0x000fe20000000000 */
[----:B------:R-:W-:-:S04]  /*27ee0*/  UMOV UR9, 0xffffffff ;  /* 0xffffffff00097882 */ /* 0x000fc80000000000 */
[----:B--2---:R-:W-:-:S04]  /*27ef0*/  IMAD.WIDE.U32 R2, R5, UR6, R2 ;  /* 0x0000000605027c25 */ /* 0x004fc8000f8e0002 */
[----:B------:R-:W-:Y:S01]  /*27f00*/  IMAD R5, R5, UR7, RZ ;  /* 0x0000000705057c24 */ /* 0x000fe2000f8e02ff */
[----:B------:R-:W-:Y:S01]  /*27f10*/  ULDC.64 UR6, c[0x0][0x650] ;  /* 0x0001940000067ab9 */ /* 0x000fe20000000a00 */
[----:B------:R-:W-:Y:S01]  /*27f20*/  IMAD.MOV.U32 R11, RZ, RZ, R2 ;  /* 0x000000ffff0b7224 */ /* 0x000fe200078e0002 */
[----:B------:R-:W-:Y:S01]  /*27f30*/  ISETP.GE.U32.AND P0, PT, R2, UR6, PT ;  /* 0x0000000602007c0c */ /* 0x000fe2000bf06070 */
[----:B------:R-:W-:Y:S02]  /*27f40*/  IMAD.IADD R13, R3, 0x1, R5 ;  /* 0x00000001030d7824 */ /* 0x000fe400078e0205 */
[----:B------:R-:W-:-:S03]  /*27f50*/  IMAD.MOV.U32 R2, RZ, RZ, -0x1 ;  /* 0xffffffffff027424 */ /* 0x000fc600078e00ff */
[----:B------:R1:W-:Y:S01]  /*27f60*/  STL [R1+0x458], R13 ;  /* 0x0004580d01007387 */ /* 0x0003e20000100800 */
[----:B------:R-:W-:-:S03]  /*27f70*/  ISETP.GE.U32.AND.EX P0, PT, R13, UR7, PT, P0 ;  /* 0x000000070d007c0c */ /* 0x000fc6000bf06100 */
[----:B------:R1:W-:Y:S04]  /*27f80*/  STL [R1+0x45c], R11 ;  /* 0x00045c0b01007387 */ /* 0x0003e80000100800 */
[----:B------:R1:W-:Y:S06]  /*27f90*/  STL [R1+0x460], R2 ;  /* 0x0004600201007387 */ /* 0x0003ec0000100800 */
[----:B------:R-:W-:Y:S05]  /*27fa0*/  @P0 BRA `(.L_x_552) ;  /* 0x0000000400740947 */ /* 0x000fea0003800000 */
[----:B------:R-:W2:Y:S01]  /*27fb0*/  S2R R8, SR_CTAID.X ;  /* 0x0000000000087919 */ /* 0x000ea20000002500 */
[----:B------:R-:W-:Y:S01]  /*27fc0*/  ULDC.64 UR18, c[0x0][0x628] ;  /* 0x00018a0000127ab9 */ /* 0x000fe20000000a00 */
[----:B------:R-:W3:Y:S01]  /*27fd0*/  LDC R9, c[0x0][0x144] ;  /* 0x00005100ff097b82 */ /* 0x000ee20000000800 */
[----:B------:R-:W-:Y:S01]  /*27fe0*/  ULDC UR6, c[0x0][0x150] ;  /* 0x0000540000067ab9 */ /* 0x000fe20000000800 */
[----:B------:R-:W4:Y:S01]  /*27ff0*/  S2R R12, SR_CTAID.Y ;  /* 0x00000000000c7919 */ /* 0x000f220000002600 */
[----:B------:R-:W-:Y:S01]  /*28000*/  ISETP.NE.U32.AND P0, PT, RZ, UR18, PT ;  /* 0x00000012ff007c0c */ /* 0x000fe2000bf05070 */
[----:B------:R-:W-:Y:S01]  /*28010*/  ULDC UR23, c[0x0][0x630] ;  /* 0x00018c0000177ab9 */ /* 0x000fe20000000800 */
[----:B------:R-:W-:Y:S02]  /*28020*/  R2UR UR16, R11 ;  /* 0x000000000b1072ca */ /* 0x000fe400000e0000 */
[----:B------:R-:W-:Y:S01]  /*28030*/  ISETP.NE.AND.EX P0, PT, RZ, UR19, PT, P0 ;  /* 0x00000013ff007c0c */ /* 0x000fe2000bf05300 */
[----:B0-----:R-:W0:Y:S01]  /*28040*/  LDC.64 R6, c[0x0][0x620] ;  /* 0x00018800ff067b82 */ /* 0x001e220000000a00 */
[----:B------:R-:W-:-:S02]  /*28050*/  R2UR UR17, R13 ;  /* 0x000000000d1172ca */ /* 0x000fc400000e0000 */
[----:B--2---:R-:W-:-:S05]  /*28060*/  I2FP.F32.U32 R0, R8 ;  /* 0x0000000800007245 */ /* 0x004fca0000201000 */
[----:B------:R-:W-:-:S06]  /*28070*/  FMUL R0, R0, UR6 ;  /* 0x0000000600007c20 */ /* 0x000fcc0008400000 */
[----:B------:R-:W2:Y:S01]  /*28080*/  F2I.U32.TRUNC.NTZ R0, R0 ;  /* 0x0000000000007305 */ /* 0x000ea2000020f000 */
[----:B----4-:R-:W-:Y:S05]  /*28090*/  @!P0 BRA `(.L_x_553) ;  /* 0x0000000000308947 */ /* 0x010fea0003800000 */
        /* <DEDUP_REMOVED lines=12> */
.L_x_553:
[----:B------:R-:W-:Y:S01]  /*28160*/  USHF.R.U64 UR9, UR16, UR23, UR17 ;  /* 0x0000001710097299 */ /* 0x000fe20008001211 */
[----:B------:R-:W4:Y:S01]  /*28170*/  LDC.64 R22, c[0x0][0x640] ;  /* 0x00019000ff167b82 */ /* 0x000f220000000a00 */
[----:B------:R-:W-:Y:S01]  /*28180*/  USHF.R.U32.HI UR6, URZ, UR23, UR17 ;  /* 0x000000173f067299 */ /* 0x000fe20008011611 */
[----:B--2---:R-:W-:Y:S02]  /*28190*/  IMAD.MOV R10, RZ, RZ, -R0 ;  /* 0x000000ffff0a7224 */ /* 0x004fe400078e0a00 */
[----:B-1----:R-:W-:Y:S01]  /*281a0*/  IMAD.MOV.U32 R2, RZ, RZ, R11 ;  /* 0x000000ffff027224 */ /* 0x002fe200078e000b */
[----:B------:R-:W-:Y:S01]  /*281b0*/  IADD3 R5, P0, RZ, -UR9, RZ ;  /* 0x80000009ff057c10 */ /* 0x000fe2000ff1e0ff */
[----:B---3--:R-:W-:Y:S02]  /*281c0*/  IMAD R18, R9, R10, R8 ;  /* 0x0000000a09127224 */ /* 0x008fe400078e0208 */
[----:B------:R-:W1:Y:S02]  /*281d0*/  LDC R4, c[0x0][0x618] ;  /* 0x00018600ff047b82 */ /* 0x000e640000000800 */
[----:B------:R-:W-:Y:S01]  /*281e0*/  IMAD.X R3, RZ, RZ, ~UR6, P0 ;  /* 0x80000006ff037e24 */ /* 0x000fe200080e06ff */
[----:B------:R-:W-:-:S03]  /*281f0*/  ULDC UR6, c[0x0][0x154] ;  /* 0x0000550000067ab9 */ /* 0x000fc60000000800 */
[-C--:B0-----:R-:W-:Y:S02]  /*28200*/  IMAD R0, R3, R6.reuse, RZ ;  /* 0x0000000603007224 */ /* 0x081fe400078e02ff */
[----:B------:R-:W0:Y:S01]  /*28210*/  LDC R14, c[0x0][0x608] ;  /* 0x00018200ff0e7b82 */ /* 0x000e220000000800 */
[----:B------:R-:W-:Y:S02]  /*28220*/  IMAD.MOV.U32 R3, RZ, RZ, R13 ;  /* 0x000000ffff037224 */ /* 0x000fe400078e000d */
[----:B------:R-:W-:-:S05]  /*28230*/  IMAD.WIDE.U32 R2, R5, R6, R2 ;  /* 0x0000000605027225 */ /* 0x000fca00078e0002 */
[----:B------:R-:W2:Y:S01]  /*28240*/  LDC R20, c[0x0][0x658] ;  /* 0x00019600ff147b82 */ /* 0x000ea20000000800 */
[----:B------:R-:W-:Y:S01]  /*28250*/  IMAD R5, R5, R7, R0 ;  /* 0x0000000705057224 */ /* 0x000fe200078e0200 */
[----:B------:R-:W-:Y:S01]  /*28260*/  I2FP.F32.U32 R0, R12 ;  /* 0x0000000c00007245 */ /* 0x000fe20000201000 */
[----:B------:R-:W-:Y:S01]  /*28270*/  IMAD.MOV.U32 R7, RZ, RZ, 0x1 ;  /* 0x00000001ff077424 */ /* 0x000fe200078e00ff */
[----:B----4-:R-:W-:Y:S01]  /*28280*/  ISETP.NE.U32.AND P0, PT, R22, RZ, PT ;  /* 0x000000ff1600720c */ /* 0x010fe20003f05070 */
[----:B------:R-:W-:Y:S02]  /*28290*/  IMAD.IADD R3, R3, 0x1, R5 ;  /* 0x0000000103037824 */ /* 0x000fe400078e0205 */
[----:B------:R-:W-:Y:S01]  /*282a0*/  FMUL R0, R0, UR6 ;  /* 0x0000000600007c20 */ /* 0x000fe20008400000 */
[----:B------:R-:W3:Y:S01]  /*282b0*/  LDC R15, c[0x0][0x148] ;  /* 0x00005200ff0f7b82 */ /* 0x000ee20000000800 */
[----:B------:R-:W-:Y:S01]  /*282c0*/  ISETP.NE.AND.EX P0, PT, R23, RZ, PT, P0 ;  /* 0x000000ff1700720c */ /* 0x000fe20003f05300 */
[----:B------:R-:W-:Y:S01]  /*282d0*/  IMAD.MOV.U32 R5, RZ, RZ, -0x1 ;  /* 0xffffffffff057424 */ /* 0x000fe200078e00ff */
[-CC-:B-1----:R-:W-:Y:S01]  /*282e0*/  SHF.R.U64 R10, R2, R4.reuse, R3.reuse ;  /* 0x00000004020a7219 */ /* 0x182fe20000001203 */
[----:B------:R1:W4:Y:S01]  /*282f0*/  F2I.U32.TRUNC.NTZ R13, R0 ;  /* 0x00000000000d7305 */ /* 0x000322000020f000 */
[----:B------:R-:W-:-:S03]  /*28300*/  SHF.R.U32.HI R3, RZ, R4, R3 ;  /* 0x00000004ff037219 */ /* 0x000fc60000011603 */
[----:B------:R-:W1:Y:S01]  /*28310*/  LDC R16, c[0x0][0x600] ;  /* 0x00018000ff107b82 */ /* 0x000e620000000800 */
[-CC-:B0-----:R-:W-:Y:S02]  /*28320*/  SHF.R.U64 R8, R10, R14.reuse, R3.reuse ;  /* 0x0000000e0a087219 */ /* 0x181fe40000001203 */
[----:B------:R-:W-:-:S05]  /*28330*/  SHF.R.U32.HI R3, RZ, R14, R3 ;  /* 0x0000000eff037219 */ /* 0x000fca0000011603 */
[----:B------:R-:W0:Y:S01]  /*28340*/  LDC R17, c[0x0][0x648] ;  /* 0x00019200ff117b82 */ /* 0x000e220000000800 */
[-CC-:B--2---:R-:W-:Y:S02]  /*28350*/  SHF.R.U64 R11, R8, R20.reuse, R3.reuse ;  /* 0x00000014080b7219 */ /* 0x184fe40000001203 */
[-C--:B------:R-:W-:Y:S02]  /*28360*/  SHF.L.U32 R5, R5, R20.reuse, RZ ;  /* 0x0000001405057219 */ /* 0x080fe400000006ff */
[-C--:B------:R-:W-:Y:S01]  /*28370*/  SHF.R.U32.HI R3, RZ, R20.reuse, R3 ;  /* 0x00000014ff037219 */ /* 0x080fe20000011603 */
[----:B------:R-:W-:Y:S01]  /*28380*/  IMAD.MOV.U32 R2, RZ, RZ, R11 ;  /* 0x000000ffff027224 */ /* 0x000fe200078e000b */
[----:B------:R-:W-:Y:S01]  /*28390*/  SHF.L.U32 R20, R7, R20, RZ ;  /* 0x0000001407147219 */ /* 0x000fe200000006ff */
[----:B------:R-:W2:Y:S01]  /*283a0*/  LDC R19, c[0x0][0x638] ;  /* 0x00018e00ff137b82 */ /* 0x000ea20000000800 */
[----:B------:R-:W-:-:S07]  /*283b0*/  LOP3.LUT R41, RZ, R5, RZ, 0x33, !PT ;  /* 0x00000005ff297212 */ /* 0x000fce00078e33ff */
[----:B------:R-:W0:Y:S01]  /*283c0*/  LDC R21, c[0x0][0x610] ;  /* 0x00018400ff157b82 */ /* 0x000e220000000800 */
[----:B----4-:R-:W-:Y:S05]  /*283d0*/  @!P0 BRA `(.L_x_554) ;  /* 0x0000000000288947 */ /* 0x010fea0003800000 */
[----:B-1----:R-:W1:Y:S02]  /*283e0*/  LDC R0, c[0x0][0x64c] ;  /* 0x00019300ff007b82 */ /* 0x002e640000000800 */
[----:B-1----:R-:W-:-:S05]  /*283f0*/  IADD3 R7, P0, R11, R0, RZ ;  /* 0x000000000b077210 */ /* 0x002fca0007f1e0ff */
        /* <DEDUP_REMOVED lines=8> */
.L_x_554:
[----:B01----:R-:W-:Y:S01]  /*28480*/  SHF.R.U64 R0, R2, R17, R3 ;  /* 0x0000001102007219 */ /* 0x003fe20000001203 */
[----:B------:R-:W-:Y:S01]  /*28490*/  VIADD R3, R16, 0xffffffff ;  /* 0xffffffff10037836 */ /* 0x000fe20000000000 */
[----:B------:R-:W-:Y:S01]  /*284a0*/  LOP3.LUT R41, R8, R41, RZ, 0xc0, !PT ;  /* 0x0000002908297212 */ /* 0x000fe200078ec0ff */
[----:B------:R-:W-:Y:S02]  /*284b0*/  IMAD.MOV R13, RZ, RZ, -R13 ;  /* 0x000000ffff0d7224 */ /* 0x000fe400078e0a0d */
[----:B------:R-:W-:Y:S01]  /*284c0*/  IMAD.MOV R2, RZ, RZ, -R0 ;  /* 0x000000ffff027224 */ /* 0x000fe200078e0a00 */
[----:B------:R-:W-:Y:S01]  /*284d0*/  LOP3.LUT R3, R10, R3, RZ, 0xc0, !PT ;  /* 0x000000030a037212 */ /* 0x000fe200078ec0ff */
[----:B------:R-:W-:Y:S02]  /*284e0*/  IMAD R41, R20, R0, R41 ;  /* 0x0000000014297224 */ /* 0x000fe400078e0229 */
[----:B---3--:R-:W-:Y:S02]  /*284f0*/  @P4 IMAD R18, R15, R13, R12 ;  /* 0x0000000d0f124224 */ /* 0x008fe400078e020c */
[----:B--2---:R-:W-:-:S02]  /*28500*/  IMAD R0, R2, R19, R11 ;  /* 0x0000001302007224 */ /* 0x004fc400078e020b */
[----:B------:R-:W-:Y:S02]  /*28510*/  IMAD R41, R41, R21, R18 ;  /* 0x0000001529297224 */ /* 0x000fe400078e0212 */
[----:B------:R-:W-:Y:S02]  /*28520*/  IMAD R2, R0, R16, R3 ;  /* 0x0000001000027224 */ /* 0x000fe400078e0203 */
[----:B------:R-:W-:-:S03]  /*28530*/  IMAD.MOV.U32 R4, RZ, RZ, 0x1 ;  /* 0x00000001ff047424 */ /* 0x000fc600078e00ff */
[----:B------:R-:W-:Y:S02]  /*28540*/  SEL R3, R2, R41, !P4 ;  /* 0x0000002902037207 */ /* 0x000fe40006000000 */
[----:B------:R-:W-:Y:S02]  /*28550*/  PRMT R0, R4, 0x7610, R0 ;  /* 0x0000761004007816 */ /* 0x000fe40000000000 */
[----:B------:R-:W-:Y:S01]  /*28560*/  SEL R41, R41, R2, !P4 ;  /* 0x0000000229297207 */ /* 0x000fe20006000000 */
[----:B------:R2:W-:Y:S06]  /*28570*/  STL [R1+0x460], R3 ;  /* 0x0004600301007387 */ /* 0x0005ec0000100800 */
.L_x_552:
[----:B------:R3:W-:Y:S01]  /*28580*/  STL [R1+0x464], R41 ;  /* 0x0004642901007387 */ /* 0x0007e20000100800 */
[----:B------:R-:W-:-:S13]  /*28590*/  LOP3.LUT P0, RZ, R0, 0xff, RZ, 0xc0, !PT ;  /* 0x000000ff00ff7812 */ /* 0x000fda000780c0ff */
[----:B---3--:R-:W-:Y:S05]  /*285a0*/  @P0 BRA `(.L_x_555) ;  /* 0xfffffd8c004c0947 */ /* 0x008fea000383ffff */
[----:B------:R-:W-:Y:S05]  /*285b0*/  EXIT ;  /* 0x000000000000794d */ /* 0x000fea0003800000 */
.L_x_7:
[----:B0-----:R-:W2:Y:S01]  /*285c0*/  LDL R16, [R1+0x45c] ;  /* 0x00045c0001107983 */ /* 0x001ea20000100800 */
[----:B------:R-:W-:-:S03]  /*285d0*/  ULDC.64 UR4, c[0x0][0x650] ;  /* 0x0001940000047ab9 */ /* 0x000fc60000000a00 */
[----:B------:R-:W3:Y:S01]  /*285e0*/  LDL R20, [R1+0x458] ;  /* 0x0004580001147983 */ /* 0x000ee20000100800 */
[----:B------:R-:W-:Y:S01]  /*285f0*/  PRMT R0, RZ, 0x7610, R0 ;  /* 0x00007610ff007816 */ /* 0x000fe20000000000 */
[----:B------:R-:W-:Y:S02]  /*28600*/  IMAD.MOV.U32 R5, RZ, RZ, -0x1 ;  /* 0xffffffffff057424 */ /* 0x000fe400078e00ff */
[----:B------:R-:W-:Y:S02]  /*28610*/  IMAD.MOV.U32 R4, RZ, RZ, -0x1 ;  /* 0xffffffffff047424 */ /* 0x000fe400078e00ff */
[----:B------:R-:W-:Y:S01]  /*28620*/  IMAD.MOV.U32 R10, RZ, RZ, -0x1 ;  /* 0xffffffffff0a7424 */ /* 0x000fe200078e00ff */
[----:B--2---:R-:W-:-:S04]  /*28630*/  ISETP.GE.U32.AND P0, PT, R16, UR4, PT ;  /* 0x0000000410007c0c */ /* 0x004fc8000bf06070 */
[----:B---3--:R-:W-:-:S13]  /*28640*/  ISETP.GE.U32.AND.EX P0, PT, R20, UR5, PT, P0 ;  /* 0x0000000514007c0c */ /* 0x008fda000bf06100 */
[----:B------:R-:W-:Y:S05]  /*28650*/  @P0 BRA `(.L_x_556) ;  /* 0x0000000400300947 */ /* 0x000fea0003800000 */
[----:B------:R-:W0:Y:S01]  /*28660*/  LDC.64 R14, c[0x0][0x628] ;  /* 0x00018a00ff0e7b82 */ /* 0x000e220000000a00 */
[----:B------:R-:W-:Y:S02]  /*28670*/  IMAD.MOV.U32 R8, RZ, RZ, R16 ;  /* 0x000000ffff087224 */ /* 0x000fe400078e0010 */
[----:B------:R-:W-:-:S05]  /*28680*/  IMAD.MOV.U32 R9, RZ, RZ, R20 ;  /* 0x000000ffff097224 */ /* 0x000fca00078e0014 */
[----:B------:R-:W1:Y:S08]  /*28690*/  LDC R10, c[0x0][0x630] ;  /* 0x00018c00ff0a7b82 */ /* 0x000e700000000800 */
[----:B------:R-:W2:Y:S01]  /*286a0*/  LDC.64 R18, c[0x0][0x620] ;  /* 0x00018800ff127b82 */ /* 0x000ea20000000a00 */
[----:B0-----:R-:W-:-:S04]  /*286b0*/  ISETP.NE.U32.AND P0, PT, R14, RZ, PT ;  /* 0x000000ff0e00720c */ /* 0x001fc80003f05070 */
[----:B------:R-:W-:-:S13]  /*286c0*/  ISETP.NE.AND.EX P0, PT, R15, RZ, PT, P0 ;  /* 0x000000ff0f00720c */ /* 0x000fda0003f05300 */
[----:B-12---:R-:W-:Y:S05]  /*286d0*/  @!P0 BRA `(.L_x_557) ;  /* 0x0000000000288947 */ /* 0x006fea0003800000 */
[----:B------:R-:W0:Y:S02]  /*286e0*/  LDC R0, c[0x0][0x634] ;  /* 0x00018d00ff007b82 */ /* 0x000e240000000800 */
[----:B0-----:R-:W-:-:S05]  /*286f0*/  IADD3 R9, P0, R16, R0, RZ ;  /* 0x0000000010097210 */ /* 0x001fca0007f1e0ff */
        /* <DEDUP_REMOVED lines=8> */
.L_x_557:
[----:B------:R-:W0:Y:S01]  /*28780*/  LDC.64 R22, c[0x0][0x640] ;  /* 0x00019000ff167b82 */ /* 0x000e220000000a00 */
[-CC-:B------:R-:W-:Y:S01]  /*28790*/  SHF.R.U64 R14, R8, R10.reuse, R9.reuse ;  /* 0x0000000a080e7219 */ /* 0x180fe20000001209 */
[----:B------:R-:W-:Y:S01]  /*287a0*/  IMAD.MOV.U32 R4, RZ, RZ, R16 ;  /* 0x000000ffff047224 */ /* 0x000fe200078e0010 */
[----:B------:R-:W-:Y:S01]  /*287b0*/  SHF.R.U32.HI R0, RZ, R10, R9 ;  /* 0x0000000aff007219 */ /* 0x000fe20000011609 */
[----:B------:R-:W-:Y:S01]  /*287c0*/  IMAD.MOV.U32 R24, RZ, RZ, 0x1 ;  /* 0x00000001ff187424 */ /* 0x000fe200078e00ff */
[----:B------:R-:W-:-:S03]  /*287d0*/  IADD3 R7, P0, RZ, -R14, RZ ;  /* 0x8000000eff077210 */ /* 0x000fc60007f1e0ff */
[----:B------:R-:W1:Y:S02]  /*287e0*/  LDC R6, c[0x0][0x618] ;  /* 0x00018600ff067b82 */ /* 0x000e640000000800 */
[----:B------:R-:W-:-:S04]  /*287f0*/  IMAD.X R5, RZ, RZ, ~R0, P0 ;  /* 0x000000ffff057224 */ /* 0x000fc800000e0e00 */
[-C--:B------:R-:W-:Y:S02]  /*28800*/  IMAD R0, R5, R18.reuse, RZ ;  /* 0x0000001205007224 */ /* 0x080fe400078e02ff */
[----:B------:R-:W2:Y:S01]  /*28810*/  LDC R8, c[0x0][0x608] ;  /* 0x00018200ff087b82 */ /* 0x000ea20000000800 */
[----:B------:R-:W-:Y:S02]  /*28820*/  IMAD.MOV.U32 R5, RZ, RZ, R20 ;  /* 0x000000ffff057224 */ /* 0x000fe400078e0014 */
[----:B------:R-:W-:-:S05]  /*28830*/  IMAD.WIDE.U32 R4, R7, R18, R4 ;  /* 0x0000001207047225 */ /* 0x000fca00078e0004 */
[----:B------:R-:W3:Y:S01]  /*28840*/  LDC R21, c[0x0][0x658] ;  /* 0x00019600ff157b82 */ /* 0x000ee20000000800 */
[----:B------:R-:W-:Y:S01]  /*28850*/  IMAD R7, R7, R19, R0 ;  /* 0x0000001307077224 */ /* 0x000fe200078e0200 */
[----:B0-----:R-:W-:-:S03]  /*28860*/  ISETP.NE.U32.AND P0, PT, R22, RZ, PT ;  /* 0x000000ff1600720c */ /* 0x001fc60003f05070 */
[----:B------:R-:W-:Y:S01]  /*28870*/  IMAD.IADD R5, R5, 0x1, R7 ;  /* 0x0000000105057824 */ /* 0x000fe200078e0207 */
[----:B------:R-:W-:Y:S02]  /*28880*/  ISETP.NE.AND.EX P0, PT, R23, RZ, PT, P0 ;  /* 0x000000ff1700720c */ /* 0x000fe40003f05300 */
[----:B------:R-:W0:Y:S02]  /*28890*/  LDC R16, c[0x0][0x600] ;  /* 0x00018000ff107b82 */ /* 0x000e240000000800 */
[-CC-:B-1----:R-:W-:Y:S01]  /*288a0*/  SHF.R.U64 R10, R4, R6.reuse, R5.reuse ;  /* 0x00000006040a7219 */ /* 0x182fe20000001205 */
[----:B------:R-:W-:Y:S01]  /*288b0*/  IMAD.MOV.U32 R4, RZ, RZ, -0x1 ;  /* 0xffffffffff047424 */ /* 0x000fe200078e00ff */
[----:B------:R-:W-:-:S04]  /*288c0*/  SHF.R.U32.HI R5, RZ, R6, R5 ;  /* 0x00000006ff057219 */ /* 0x000fc80000011605 */
[----:B------:R-:W1:Y:S01]  /*288d0*/  LDC R18, c[0x0][0x648] ;  /* 0x00019200ff127b82 */ /* 0x000e620000000800 */
[-CC-:B--2---:R-:W-:Y:S02]  /*288e0*/  SHF.R.U64 R17, R10, R8.reuse, R5.reuse ;  /* 0x000000080a117219 */ /* 0x184fe40000001205 */
[----:B------:R-:W-:-:S05]  /*288f0*/  SHF.R.U32.HI R0, RZ, R8, R5 ;  /* 0x00000008ff007219 */ /* 0x000fca0000011605 */
[----:B------:R-:W2:Y:S01]  /*28900*/  LDC R20, c[0x0][0x638] ;  /* 0x00018e00ff147b82 */ /* 0x000ea20000000800 */
[-C--:B---3--:R-:W-:Y:S02]  /*28910*/  SHF.L.U32 R4, R4, R21.reuse, RZ ;  /* 0x0000001504047219 */ /* 0x088fe400000006ff */
[-CC-:B------:R-:W-:Y:S02]  /*28920*/  SHF.R.U64 R19, R17, R21.reuse, R0.reuse ;  /* 0x0000001511137219 */ /* 0x180fe40000001200 */
[----:B------:R-:W-:Y:S02]  /*28930*/  LOP3.LUT R26, RZ, R4, RZ, 0x33, !PT ;  /* 0x00000004ff1a7212 */ /* 0x000fe400078e33ff */
[----:B------:R-:W-:Y:S01]  /*28940*/  SHF.R.U32.HI R5, RZ, R21, R0 ;  /* 0x00000015ff057219 */ /* 0x000fe20000011600 */
[----:B------:R-:W3:Y:S01]  /*28950*/  LDC R25, c[0x0][0x610] ;  /* 0x00018400ff197b82 */ /* 0x000ee20000000800 */
[----:B------:R-:W-:Y:S01]  /*28960*/  IMAD.MOV.U32 R4, RZ, RZ, R19 ;  /* 0x000000ffff047224 */ /* 0x000fe200078e0013 */
[----:B------:R-:W-:Y:S06]  /*28970*/  @!P0 BRA `(.L_x_558) ;  /* 0x0000000000288947 */ /* 0x000fec0003800000 */
        /* <DEDUP_REMOVED lines=10> */
.L_x_558:
[----:B-1----:R-:W-:Y:S01]  /*28a20*/  SHF.R.U64 R3, R4, R18, R5 ;  /* 0x0000001204037219 */ /* 0x002fe20000001205 */
[----:B0-----:R-:W-:Y:S01]  /*28a30*/  VIADD R5, R16, 0xffffffff ;  /* 0xffffffff10057836 */ /* 0x001fe20000000000 */
[----:B------:R-:W-:Y:S01]  /*28a40*/  SHF.L.U32 R24, R24, R21, RZ ;  /* 0x0000001518187219 */ /* 0x000fe200000006ff */
[----:B------:R-:W-:Y:S01]  /*28a50*/  @P4 IMAD R11, R13, R12, R2 ;  /* 0x0000000c0d0b4224 */ /* 0x000fe200078e0202 */
[----:B------:R-:W-:Y:S01]  /*28a60*/  LOP3.LUT R0, R17, R26, RZ, 0xc0, !PT ;  /* 0x0000001a11007212 */ /* 0x000fe200078ec0ff */
[----:B------:R-:W-:-:S04]  /*28a70*/  IMAD.MOV R4, RZ, RZ, -R3 ;  /* 0x000000ffff047224 */ /* 0x000fc800078e0a03 */
[----:B------:R-:W-:Y:S01]  /*28a80*/  IMAD R2, R24, R3, R0 ;  /* 0x0000000318027224 */ /* 0x000fe200078e0200 */
[----:B------:R-:W-:Y:S01]  /*28a90*/  LOP3.LUT R3, R10, R5, RZ, 0xc0, !PT ;  /* 0x000000050a037212 */ /* 0x000fe200078ec0ff */
[----:B--2---:R-:W-:Y:S02]  /*28aa0*/  IMAD R0, R4, R20, R19 ;  /* 0x0000001404007224 */ /* 0x004fe400078e0213 */
[----:B---3--:R-:W-:Y:S02]  /*28ab0*/  IMAD R5, R2, R25, R11 ;  /* 0x0000001902057224 */ /* 0x008fe400078e020b */
[----:B------:R-:W-:Y:S02]  /*28ac0*/  IMAD.MOV.U32 R4, RZ, RZ, 0x1 ;  /* 0x00000001ff047424 */ /* 0x000fe400078e00ff */
[----:B------:R-:W-:Y:S02]  /*28ad0*/  IMAD R2, R0, R16, R3 ;  /* 0x0000001000027224 */ /* 0x000fe400078e0203 */
[----:B------:R-:W-:Y:S01]  /*28ae0*/  IMAD.MOV.U32 R10, RZ, RZ, R14 ;  /* 0x000000ffff0a7224 */ /* 0x000fe200078e000e */
[----:B------:R-:W-:-:S02]  /*28af0*/  PRMT R0, R4, 0x7610, R0 ;  /* 0x0000761004007816 */ /* 0x000fc40000000000 */
[----:B------:R-:W-:Y:S02]  /*28b00*/  SEL R4, R2, R5, !P4 ;  /* 0x0000000502047207 */ /* 0x000fe40006000000 */
[----:B------:R-:W-:-:S07]  /*28b10*/  SEL R5, R5, R2, !P4 ;  /* 0x0000000205057207 */ /* 0x000fce0006000000 */
.L_x_556:
[----:B------:R-:W-:-:S08]  /*28b20*/  NOP ;  /* 0x0000000000007918 */ /* 0x000fd00000000000 */
[----:B------:R-:W0:-:S00]  /*28b30*/  USETMAXREG.DEALLOC.CTAPOOL 0x18 ;  /* 0x00000018000079c8 */ /* 0x000e0000080e0500 */
[----:B------:R-:W-:-:S13]  /*28b40*/  ISETP.NE.AND P0, PT, RZ, UR8, PT ;  /* 0x00000008ff007c0c */ /* 0x000fda000bf05270 */
[----:B------:R-:W-:Y:S05]  /*28b50*/  @P0 EXIT ;  /* 0x000000000000094d */ /* 0x000fea0003800000 */
[----:B0-----:R-:W-:Y:S01]  /*28b60*/  LOP3.LUT P0, RZ, R0, 0xff, RZ, 0xc0, !PT ;  /* 0x000000ff00ff7812 */ /* 0x001fe2000780c0ff */
[----:B------:R-:W-:Y:S02]  /*28b70*/  IMAD.MOV.U32 R6, RZ, RZ, 0x1 ;  /* 0x00000001ff067424 */ /* 0x000fe400078e00ff */
[----:B------:R-:W-:-:S10]  /*28b80*/  IMAD.MOV.U32 R7, RZ, RZ, RZ ;  /* 0x000000ffff077224 */ /* 0x000fd400078e00ff */
[----:B------:R-:W-:Y:S05]  /*28b90*/  @!P0 BRA `(.L_x_559) ;  /* 0x0000000c00508947 */ /* 0x000fea0003800000 */
[----:B------:R-:W0:Y:S01]  /*28ba0*/  LDC R0, c[0x0][0x28c] ;  /* 0x0000a300ff007b82 */ /* 0x000e220000000800 */
[----:B------:R-:W-:Y:S01]  /*28bb0*/  ULDC UR6, c[0x0][0x658] ;  /* 0x0001960000067ab9 */ /* 0x000fe20000000800 */
[----:B------:R-:W-:Y:S01]  /*28bc0*/  UMOV UR9, 0xffffffff ;  /* 0xffffffff00097882 */ /* 0x000fe20000000000 */
[----:B------:R-:W-:Y:S01]  /*28bd0*/  ULDC UR8, c[0x0][0xc] ;  /* 0x0000030000087ab9 */ /* 0x000fe20000000800 */
[----:B------:R-:W-:Y:S01]  /*28be0*/  USHF.L.U32 UR11, UR9, UR6, URZ ;  /* 0x00000006090b7299 */ /* 0x000fe2000800063f */
[----:B------:R-:W-:Y:S01]  /*28bf0*/  BSSY B0, `(.L_x_559) ;  /* 0x00000ce000007945 */ /* 0x000fe20003800000 */
[----:B------:R-:W-:Y:S01]  /*28c00*/  UMOV UR10, 0x1 ;  /* 0x00000001000a7882 */ /* 0x000fe20000000000 */
[----:B------:R-:W-:Y:S01]  /*28c10*/  ULDC UR9, c[0x0][0x10] ;  /* 0x0000040000097ab9 */ /* 0x000fe20000000800 */
[----:B------:R-:W1:Y:S01]  /*28c20*/  S2UR UR4, SR_CgaCtaId ;  /* 0x00000000000479c3 */ /* 0x000e620000008800 */
[----:B------:R-:W-:Y:S01]  /*28c30*/  UIMAD.WIDE.U32 UR8, UR8, UR9, URZ ;  /* 0x00000009080872a5 */ /* 0x000fe2000f8e003f */
[----:B------:R-:W-:Y:S01]  /*28c40*/  IMAD.MOV.U32 R9, RZ, RZ, 0x1 ;  /* 0x00000001ff097424 */ /* 0x000fe200078e00ff */
[----:B------:R-:W-:Y:S01]  /*28c50*/  USHF.L.U32 UR6, UR10, UR6, URZ ;  /* 0x000000060a067299 */ /* 0x000fe2000800063f */
[----:B------:R-:W-:Y:S01]  /*28c60*/  IMAD.MOV.U32 R6, RZ, RZ, 0x1 ;  /* 0x00000001ff067424 */ /* 0x000fe200078e00ff */
[----:B------:R-:W-:Y:S01]  /*28c70*/  ULDC UR5, c[0x0][0x600] ;  /* 0x0001800000057ab9 */ /* 0x000fe20000000800 */
[----:B------:R-:W-:Y:S01]  /*28c80*/  ULDC UR10, c[0x0][0x14] ;  /* 0x00000500000a7ab9 */ /* 0x000fe20000000800 */
[----:B------:R-:W-:Y:S01]  /*28c90*/  IMAD.MOV.U32 R7, RZ, RZ, RZ ;  /* 0x000000ffff077224 */ /* 0x000fe200078e00ff */
[----:B------:R-:W-:-:S02]  /*28ca0*/  UIMAD.WIDE.U32 UR24, UR8, UR10, URZ ;  /* 0x0000000a081872a5 */ /* 0x000fc4000f8e003f */
[----:B------:R-:W-:Y:S02]  /*28cb0*/  UIMAD UR18, UR9, UR10, URZ ;  /* 0x0000000a091272a4 */ /* 0x000fe4000f8e023f */
[----:B------:R-:W-:Y:S02]  /*28cc0*/  ULOP3.LUT UR23, UR13, 0x2, URZ, 0xfc, !UPT ;  /* 0x000000020d177892 */ /* 0x000fe4000f8efc3f */
[----:B------:R-:W-:Y:S01]  /*28cd0*/  UIADD3 UR5, UR5, -0x1, URZ ;  /* 0xffffffff05057890 */ /* 0x000fe2000fffe03f */
[----:B0-----:R-:W-:Y:S01]  /*28ce0*/  VIADD R0, R0, 0x7f ;  /* 0x0000007f00007836 */ /* 0x001fe20000000000 */
[----:B------:R-:W-:Y:S02]  /*28cf0*/  ULOP3.LUT UR20, URZ, UR11, URZ, 0x33, !UPT ;  /* 0x0000000b3f147292 */ /* 0x000fe4000f8e333f */
[----:B------:R-:W-:Y:S02]  /*28d00*/  UIADD3 UR18, UR25, UR18, URZ ;  /* 0x0000001219127290 */ /* 0x000fe4000fffe03f */
[----:B------:R-:W-:Y:S01]  /*28d10*/  SHF.R.S32.HI R3, RZ, 0x1f, R0 ;  /* 0x0000001fff037819 */ /* 0x000fe20000011400 */
[----:B------:R-:W-:Y:S01]  /*28d20*/  ULDC.64 UR26, c[0x0][0x198] ;  /* 0x00006600001a7ab9 */ /* 0x000fe20000000a00 */
[----:B-1----:R-:W-:-:S02]  /*28d30*/  USHF.L.U32 UR7, UR4, 0x7, URZ ;  /* 0x0000000704077899 */ /* 0x002fc4000800063f */
[----:B------:R-:W-:Y:S01]  /*28d40*/  LEA.HI R0, R3, R0, RZ, 0x7 ;  /* 0x0000000003007211 */ /* 0x000fe200078f38ff */
[----:B------:R-:W-:Y:S02]  /*28d50*/  USHF.L.U32 UR4, UR4, 0xe, URZ ;  /* 0x0000000e04047899 */ /* 0x000fe4000800063f */
[----:B------:R-:W-:Y:S01]  /*28d60*/  ULOP3.LUT UR7, UR7, 0x80, URZ, 0xc0, !UPT ;  /* 0x0000008007077892 */ /* 0x000fe2000f8ec03f */
[----:B------:R-:W-:-:S05]  /*28d70*/  SHF.R.S32.HI R0, RZ, 0x7, R0 ;  /* 0x00000007ff007819 */ /* 0x000fca0000011400 */
[----:B------:R-:W-:-:S07]  /*28d80*/  VIADD R15, R0, 0x1 ;  /* 0x00000001000f7836 */ /* 0x000fce0000000000 */
.L_x_570:
[----:B------:R-:W-:-:S03]  /*28d90*/  UMOV UR8, 0xffffffff ;  /* 0xffffffff00087882 */ /* 0x000fc60000000000 */
[----:B------:R-:W-:Y:S05]  /*28da0*/  BRA.DIV UR8, `(.L_x_560) ;  /* 0x0000000e08a47947 */ /* 0x000fea000b800000 */
[----:B------:R-:W-:-:S13]  /*28db0*/  ELECT P0, URZ, PT ;  /* 0x00000000003f782f */ /* 0x000fda0003800000 */
.L_x_580:
[----:B------:R-:W0:Y:S01]  /*28dc0*/  LDC R2, c[0x0][0x28c] ;  /* 0x0000a300ff027b82 */ /* 0x000e220000000800 */
[----:B------:R-:W-:Y:S01]  /*28dd0*/  BSSY B1, `(.L_x_561) ;  /* 0x0000039000017945 */ /* 0x000fe20003800000 */
[----:B0-----:R-:W-:-:S13]  /*28de0*/  ISETP.LT.OR P0, PT, R2, 0x1, !P0 ;  /* 0x000000010200780c */ /* 0x001fda0004701670 */
[----:B------:R-:W-:Y:S05]  /*28df0*/  @P0 BRA `(.L_x_562) ;  /* 0x0000000000d80947 */ /* 0x000fea0003800000 */
[----:B------:R-:W-:Y:S01]  /*28e00*/  LEA R4, R4, UR7, 0x8 ;  /* 0x0000000704047c11 */ /* 0x000fe2000f8e40ff */
[----:B------:R-:W-:Y:S02]  /*28e10*/  IMAD.SHL.U32 R5, R5, 0x100, RZ ;  /* 0x0000010005057824 */ /* 0x000fe400078e00ff */
[----:B------:R-:W-:Y:S02]  /*28e20*/  IMAD.MOV.U32 R13, RZ, RZ, RZ ;  /* 0x000000ffff0d7224 */ /* 0x000fe400078e00ff */
[----:B------:R-:W-:Y:S02]  /*28e30*/  IMAD.MOV.U32 R2, RZ, RZ, R15 ;  /* 0x000000ffff027224 */ /* 0x000fe400078e000f */
[----:B------:R-:W-:Y:S02]  /*28e40*/  IMAD.MOV.U32 R3, RZ, RZ, R6 ;  /* 0x000000ffff037224 */ /* 0x000fe400078e0006 */
[----:B------:R-:W-:-:S07]  /*28e50*/  IMAD.MOV.U32 R8, RZ, RZ, R7 ;  /* 0x000000ffff087224 */ /* 0x000fce00078e0007 */
.L_x_565:
[----:B------:R-:W0:Y:S01]  /*28e60*/  S2R R12, SR_CgaCtaId ;  /* 0x00000000000c7919 */ /* 0x000e220000008800 */
[----:B------:R-:W-:Y:S01]  /*28e70*/  MOV R11, 0x400 ;  /* 0x00000400000b7802 */ /* 0x000fe20000000f00 */
[----:B------:R-:W1:Y:S03]  /*28e80*/  S2R R14, SR_TID.X ;  /* 0x00000000000e7919 */ /* 0x000e660000002100 */
[----:B0-----:R-:W-:Y:S02]  /*28e90*/  LEA R17, R12, R11, 0x18 ;  /* 0x0000000b0c117211 */ /* 0x001fe400078ec0ff */
[----:B------:R-:W-:Y:S02]  /*28ea0*/  SHF.L.U32 R11, R3, 0x1f, RZ ;  /* 0x0000001f030b7819 */ /* 0x000fe400000006ff */
[----:B-1----:R-:W-:Y:S01]  /*28eb0*/  LOP3.LUT P1, RZ, R14, 0x7f, RZ, 0xc0, !PT ;  /* 0x0000007f0eff7812 */ /* 0x002fe2000782c0ff */
[----:B------:R-:W-:-:S04]  /*28ec0*/  IMAD R12, R8, 0x8, R17 ;  /* 0x00000008080c7824 */ /* 0x000fc800078e0211 */
[----:B------:R-:W0:Y:S02]  /*28ed0*/  SYNCS.PHASECHK.TRANS64.TRYWAIT P0, [R12+URZ+0x18], R11 ;  /* 0x0000180b0c0075a7 */ /* 0x000e24000800017f */
[----:B0-----:R-:W-:Y:S06]  /*28ee0*/  @!P0 BRA `(.L_x_563) ;  /* 0x0000000c00748947 */ /* 0x001fec0003800000 */
.L_x_581:
[----:B0-----:R-:W0:Y:S01]  /*28ef0*/  @!P1 LDC R11, c[0x0][0x500] ;  /* 0x00014000ff0b9b82 */ /* 0x001e220000000800 */
[----:B------:R-:W-:-:S04]  /*28f00*/  UPRMT UR8, UR23, 0x9910, URZ ;  /* 0x0000991017087896 */ /* 0x000fc8000800003f */
[----:B------:R-:W-:-:S06]  /*28f10*/  UISETP.NE.AND UP0, UPT, UR8, 0x2, UPT ;  /* 0x000000020800788c */ /* 0x000fcc000bf05270 */
[----:B------:R-:W-:Y:S01]  /*28f20*/  PLOP3.LUT P0, PT, PT, PT, UP0, 0x80, 0x0 ;  /* 0x000000000000781c */ /* 0x000fe20003f0f008 */
[----:B0-----:R0:W-:-:S12]  /*28f30*/  @!P1 SYNCS.ARRIVE.TRANS64 RZ, [R12+URZ], R11 ;  /* 0x0000000b0cff99a7 */ /* 0x0011d8000800003f */
[----:B------:R-:W-:Y:S05]  /*28f40*/  @P0 BRA `(.L_x_564) ;  /* 0x0000000000040947 */ /* 0x000fea0003800000 */
[----:B------:R-:W-:Y:S01]  /*28f50*/  BPT.TRAP 0x1 ;  /* 0x000000040000795c */ /* 0x000fe20000300000 */
.L_x_564:
[----:B------:R-:W-:Y:S01]  /*28f60*/  R2UR UR8, R8 ;  /* 0x00000000080872ca */ /* 0x000fe200000e0000 */
[----:B------:R-:W-:Y:S01]  /*28f70*/  VIADD R2, R2, 0xffffffff ;  /* 0xffffffff02027836 */ /* 0x000fe20000000000 */
[----:B------:R-:W-:Y:S01]  /*28f80*/  R2UR UR19, R17 ;  /* 0x00000000111372ca */ /* 0x000fe200000e0000 */
[----:B------:R-:W-:Y:S01]  /*28f90*/  UIADD3 UR14, UP0, UR26, 0xf0, URZ ;  /* 0x000000f01a0e7890 */ /* 0x000fe2000ff1e03f */
[----:B------:R-:W-:Y:S01]  /*28fa0*/  R2UR UR21, R5 ;  /* 0x00000000051572ca */ /* 0x000fe200000e0000 */
[----:B------:R-:W-:Y:S01]  /*28fb0*/  UIADD3 UR28, UP1, UR26, 0x1f0, URZ ;  /* 0x000001f01a1c7890 */ /* 0x000fe2000ff3e03f */
[----:B------:R-:W-:Y:S01]  /*28fc0*/  R2UR UR9, R12 ;  /* 0x000000000c0972ca */ /* 0x000fe200000e0000 */
[----:B------:R-:W-:Y:S01]  /*28fd0*/  UIADD3.X UR15, URZ, UR27, URZ, UP0, !UPT ;  /* 0x0000001b3f0f7290 */ /* 0x000fe200087fe43f */
[C---:B------:R-:W-:Y:S01]  /*28fe0*/  R2UR UR10, R13.reuse ;  /* 0x000000000d0a72ca */ /* 0x040fe200000e0000 */
[----:B------:R-:W-:Y:S01]  /*28ff0*/  VIADD R8, R8, 0x1 ;  /* 0x0000000108087836 */ /* 0x000fe20000000000 */
[----:B------:R-:W-:Y:S01]  /*29000*/  R2UR UR12, R10 ;  /* 0x000000000a0c72ca */ /* 0x000fe200000e0000 */
[----:B------:R-:W-:Y:S01]  /*29010*/  UIADD3.X UR29, URZ, UR27, URZ, UP1, !UPT ;  /* 0x0000001b3f1d7290 */ /* 0x000fe20008ffe43f */
[----:B------:R-:W-:Y:S01]  /*29020*/  R2UR UR22, R4 ;  /* 0x00000000041672ca */ /* 0x000fe200000e0000 */
[----:B------:R-:W-:Y:S01]  /*29030*/  USHF.L.U32 UR8, UR8, 0xf, URZ ;  /* 0x0000000f08087899 */ /* 0x000fe2000800063f */
[----:B------:R-:W-:Y:S01]  /*29040*/  ISETP.GT.AND P1, PT, R2, 0x1, PT ;  /* 0x000000010200780c */ /* 0x000fe20003f24270 */
[----:B------:R-:W-:Y:S01]  /*29050*/  UMOV UR16, 0x0 ;  /* 0x0000000000107882 */ /* 0x000fe20000000000 */
[----:B------:R-:W-:Y:S01]  /*29060*/  UMOV UR17, 0x10000000 ;  /* 0x1000000000117882 */ /* 0x000fe20000000000 */
[----:B------:R-:W-:Y:S01]  /*29070*/  ULOP3.LUT UR11, UR8, 0x4000, UR4, 0xf8, !UPT ;  /* 0x00004000080b7892 */ /* 0x000fe2000f8ef804 */
[C---:B------:R-:W-:Y:S01]  /*29080*/  ISETP.NE.AND P0, PT, R8.reuse, 0x3, PT ;  /* 0x000000030800780c */ /* 0x040fe20003f05270 */
[----:B------:R-:W-:Y:S01]  /*29090*/  UIADD3 UR8, UR19, 0x100, UR8 ;  /* 0x0000010013087890 */ /* 0x000fe2000fffe008 */
[----:B------:R-:W-:Y:S01]  /*290a0*/  VIADD R13, R13, 0x80 ;  /* 0x000000800d0d7836 */ /* 0x000fe20000000000 */
[----:B------:R-:W-:Y:S01]  /*290b0*/  UIADD3 UR19, UR19, 0x18100, UR11 ;  /* 0x0001810013137890 */ /* 0x000fe2000fffe00b */
[----:B0-----:R-:W-:Y:S01]  /*290c0*/  SEL R12, RZ, 0x1, P0 ;  /* 0x00000001ff0c7807 */ /* 0x001fe20000000000 */
[----:B------:R-:W-:Y:S01]  /*290d0*/  UMOV UR30, 0x30000 ;  /* 0x00030000001e7882 */ /* 0x000fe20000000000 */
[----:B------:R-:W-:Y:S01]  /*290e0*/  UMOV UR11, UR21 ;  /* 0x00000015000b7c82 */ /* 0x000fe20008000000 */
[----:B------:R-:W-:-:S02]  /*290f0*/  SEL R8, R8, RZ, P0 ;  /* 0x000000ff08087207 */ /* 0x000fc40000000000 */
[----:B------:R-:W-:Y:S01]  /*29100*/  LOP3.LUT R3, R3, R12, RZ, 0x3c, !PT ;  /* 0x0000000c03037212 */ /* 0x000fe200078e3cff */
[----:B------:R0:W-:Y:S02]  /*29110*/  UTMALDG.3D [UR8], [UR14], desc[UR16] ;  /* 0x000010080e0075b4 */ /* 0x0001e40008011000 */
[----:B0-----:R-:W-:Y:S01]  /*29120*/  UMOV UR8, UR19 ;  /* 0x0000001300087c82 */ /* 0x001fe20008000000 */
[----:B------:R-:W-:Y:S02]  /*29130*/  UMOV UR11, UR22 ;  /* 0x00000016000b7c82 */ /* 0x000fe40008000000 */
[----:B------:R0:W-:Y:S02]  /*29140*/  UTMALDG.3D.MULTICAST [UR8], [UR28], UR30, desc[UR16] ;  /* 0x000010081c0073b4 */ /* 0x0001e4000801181e */
[----:B0-----:R-:W-:Y:S05]  /*29150*/  @P1 BRA `(.L_x_565) ;  /* 0xfffffffc00401947 */ /* 0x001fea000383ffff */
.L_x_562:
[----:B------:R-:W-:Y:S05]  /*29160*/  BSYNC B1 ;  /* 0x0000000000017941 */ /* 0x000fea0003800000 */
.L_x_561:
[----:B------:R-:W2:Y:S01]  /*29170*/  LDL.LU R16, [R1+0x458] ;  /* 0x0004580001107983 */ /* 0x000ea20000300800 */
[----:B------:R-:W-:Y:S01]  /*29180*/  LOP3.LUT P0, RZ, R9, 0xff, RZ, 0xc0, !PT ;  /* 0x000000ff09ff7812 */ /* 0x000fe2000780c0ff */
[C---:B------:R-:W-:Y:S01]  /*29190*/  IMAD.IADD R4, R0.reuse, 0x1, R7 ;  /* 0x0000000100047824 */ /* 0x040fe200078e0207 */
[----:B------:R-:W-:Y:S01]  /*291a0*/  ULDC.64 UR8, c[0x0][0x650] ;  /* 0x0001940000087ab9 */ /* 0x000fe20000000a00 */
[----:B------:R-:W3:Y:S01]  /*291b0*/  LDL.LU R14, [R1+0x45c] ;  /* 0x00045c00010e7983 */ /* 0x000ee20000300800 */
[----:B------:R-:W-:Y:S01]  /*291c0*/  ISETP.GE.U32.AND P1, PT, R0, 0x3, PT ;  /* 0x000000030000780c */ /* 0x000fe20003f26070 */
[----:B------:R-:W-:Y:S01]  /*291d0*/  BSSY B1, `(.L_x_566) ;  /* 0x000006d000017945 */ /* 0x000fe20003800000 */
[----:B------:R-:W-:Y:S01]  /*291e0*/  IMAD.MOV.U32 R10, RZ, RZ, -0x1 ;  /* 0xffffffffff0a7424 */ /* 0x000fe200078e00ff */
[----:B------:R-:W-:-:S06]  /*291f0*/  PRMT R9, RZ, 0x7610, R9 ;  /* 0x00007610ff097816 */ /* 0x000fcc0000000009 */
[----:B------:R-:W0:Y:S01]  /*29200*/  @P0 S2R R3, SR_CgaCtaId ;  /* 0x0000000000030919 */ /* 0x000e220000008800 */
[----:B------:R-:W-:-:S04]  /*29210*/  @P0 MOV R2, 0x400 ;  /* 0x0000040000020802 */ /* 0x000fc80000000f00 */
[----:B0-----:R-:W-:-:S04]  /*29220*/  @P0 LEA R2, R3, R2, 0x18 ;  /* 0x0000000203020211 */ /* 0x001fc800078ec0ff */
[----:B------:R0:W-:Y:S01]  /*29230*/  @P0 SYNCS.ARRIVE.TRANS64.A1T0 RZ, [R2+URZ+0x48], RZ ;  /* 0x000048ff02ff09a7 */ /* 0x0001e2000810003f */
[----:B------:R-:W-:-:S04]  /*29240*/  ISETP.GT.U32.AND P0, PT, R4, 0x2, PT ;  /* 0x000000020400780c */ /* 0x000fc80003f04070 */
[----:B------:R-:W-:Y:S01]  /*29250*/  ISETP.LT.U32.AND P0, PT, R0, 0x3, P0 ;  /* 0x000000030000780c */ /* 0x000fe20000701070 */
[----:B0-----:R-:W-:-:S05]  /*29260*/  IMAD.WIDE.U32 R2, R4, -0x55555555, RZ ;  /* 0xaaaaaaab04027825 */ /* 0x001fca00078e00ff */
[----:B------:R-:W-:Y:S02]  /*29270*/  SHF.R.U32.HI R5, RZ, 0x1, R3 ;  /* 0x00000001ff057819 */ /* 0x000fe40000011603 */
[----:B------:R-:W-:Y:S02]  /*29280*/  SEL R3, RZ, 0x1, !P0 ;  /* 0x00000001ff037807 */ /* 0x000fe40004000000 */
[----:B------:R-:W-:Y:S01]  /*29290*/  PRMT R2, RZ, 0x7610, R2 ;  /* 0x00007610ff027816 */ /* 0x000fe20000000002 */
[----:B------:R-:W-:Y:S01]  /*292a0*/  IMAD R7, R5, -0x3, R4 ;  /* 0xfffffffd05077824 */ /* 0x000fe200078e0204 */
[----:B------:R-:W-:Y:S01]  /*292b0*/  LOP3.LUT R6, R6, R3, RZ, 0x3c, !PT ;  /* 0x0000000306067212 */ /* 0x000fe200078e3cff */
[----:B------:R-:W-:-:S03]  /*292c0*/  IMAD.MOV.U32 R4, RZ, RZ, -0x1 ;  /* 0xffffffffff047424 */ /* 0x000fc600078e00ff */
[----:B------:R-:W-:Y:S01]  /*292d0*/  @P1 LOP3.LUT R6, R6, 0x1, R5, 0x78, !PT ;  /* 0x0000000106061812 */ /* 0x000fe200078e7805 */
[----:B------:R-:W-:Y:S01]  /*292e0*/  IMAD.MOV.U32 R5, RZ, RZ, -0x1 ;  /* 0xffffffffff057424 */ /* 0x000fe200078e00ff */
[----:B---3--:R-:W-:-:S04]  /*292f0*/  IADD3 R14, P0, R14, UR24, RZ ;  /* 0x000000180e0e7c10 */ /* 0x008fc8000ff1e0ff */
[----:B--2---:R-:W-:Y:S01]  /*29300*/  IADD3.X R16, R16, UR18, RZ, P0, !PT ;  /* 0x0000001210107c10 */ /* 0x004fe200087fe4ff */
[----:B------:R0:W-:Y:S01]  /*29310*/  STL [R1+0x45c], R14 ;  /* 0x00045c0e01007387 */ /* 0x0001e20000100800 */
[----:B------:R-:W-:-:S03]  /*29320*/  ISETP.GE.U32.AND P0, PT, R14, UR8, PT ;  /* 0x000000080e007c0c */ /* 0x000fc6000bf06070 */
[----:B------:R0:W-:Y:S01]  /*29330*/  STL [R1+0x458], R16 ;  /* 0x0004581001007387 */ /* 0x0001e20000100800 */
[----:B------:R-:W-:-:S13]  /*29340*/  ISETP.GE.U32.AND.EX P0, PT, R16, UR9, PT, P0 ;  /* 0x0000000910007c0c */ /* 0x000fda000bf06100 */
[----:B0-----:R-:W-:Y:S05]  /*29350*/  @P0 BRA `(.L_x_567) ;  /* 0x0000000400500947 */ /* 0x001fea0003800000 */
[----:B------:R-:W0:Y:S01]  /*29360*/  S2R R8, SR_CTAID.X ;  /* 0x0000000000087919 */ /* 0x000e220000002500 */
[----:B------:R-:W-:Y:S01]  /*29370*/  ULDC UR8, c[0x0][0x150] ;  /* 0x0000540000087ab9 */ /* 0x000fe20000000800 */
[----:B------:R-:W1:Y:S01]  /*29380*/  LDC R3, c[0x0][0x144] ;  /* 0x00005100ff037b82 */ /* 0x000e620000000800 */
[----:B------:R-:W-:Y:S01]  /*29390*/  ULDC UR11, c[0x0][0x630] ;  /* 0x00018c00000b7ab9 */ /* 0x000fe20000000800 */
[----:B------:R-:W2:Y:S06]  /*293a0*/  S2R R5, SR_CTAID.Y ;  /* 0x0000000000057919 */ /* 0x000eac0000002600 */
[----:B------:R-:W3:Y:S01]  /*293b0*/  LDC R12, c[0x0][0x148] ;  /* 0x00005200ff0c7b82 */ /* 0x000ee20000000800 */
[----:B0-----:R-:W-:-:S02]  /*293c0*/  I2FP.F32.U32 R2, R8 ;  /* 0x0000000800027245 */ /* 0x001fc40000201000 */
[----:B--2---:R-:W-:-:S03]  /*293d0*/  I2FP.F32.U32 R4, R5 ;  /* 0x0000000500047245 */ /* 0x004fc60000201000 */
[----:B------:R-:W-:Y:S01]  /*293e0*/  FMUL R2, R2, UR8 ;  /* 0x0000000802027c20 */ /* 0x000fe20008400000 */
[----:B------:R-:W-:Y:S02]  /*293f0*/  ULDC UR8, c[0x0][0x154] ;  /* 0x0000550000087ab9 */ /* 0x000fe40000000800 */
[----:B------:R-:W-:Y:S01]  /*29400*/  FMUL R10, R4, UR8 ;  /* 0x00000008040a7c20 */ /* 0x000fe20008400000 */
[----:B------:R-:W-:Y:S02]  /*29410*/  ULDC.64 UR8, c[0x0][0x628] ;  /* 0x00018a0000087ab9 */ /* 0x000fe40000000a00 */
[----:B------:R-:W0:Y:S01]  /*29420*/  F2I.U32.TRUNC.NTZ R2, R2 ;  /* 0x0000000200027305 */ /* 0x000e22000020f000 */
[----:B------:R-:W-:-:S04]  /*29430*/  ISETP.NE.U32.AND P0, PT, RZ, UR8, PT ;  /* 0x00000008ff007c0c */ /* 0x000fc8000bf05070 */
[----:B------:R-:W-:-:S03]  /*29440*/  ISETP.NE.AND.EX P0, PT, RZ, UR9, PT, P0 ;  /* 0x00000009ff007c0c */ /* 0x000fc6000bf05300 */
[----:B------:R-:W2:Y:S01]  /*29450*/  F2I.U32.TRUNC.NTZ R10, R10 ;  /* 0x0000000a000a7305 */ /* 0x000ea2000020f000 */
[----:B0-----:R-:W-:Y:S02]  /*29460*/  IMAD.MOV R4, RZ, RZ, -R2 ;  /* 0x000000ffff047224 */ /* 0x001fe400078e0a02 */
[----:B------:R-:W-:Y:S02]  /*29470*/  IMAD.MOV.U32 R2, RZ, RZ, R14 ;  /* 0x000000ffff027224 */ /* 0x000fe400078e000e */
[----:B-1----:R-:W-:Y:S02]  /*29480*/  IMAD R8, R3, R4, R8 ;  /* 0x0000000403087224 */ /* 0x002fe400078e0208 */
[----:B--2---:R-:W-:-:S04]  /*29490*/  IMAD.MOV R3, RZ, RZ, -R10 ;  /* 0x000000ffff037224 */ /* 0x004fc800078e0a0a */
[----:B---3--:R-:W-:Y:S02]  /*294a0*/  @P4 IMAD R8, R12, R3, R5 ;  /* 0x000000030c084224 */ /* 0x008fe400078e0205 */
[----:B------:R-:W-:Y:S01]  /*294b0*/  IMAD.MOV.U32 R3, RZ, RZ, R16 ;  /* 0x000000ffff037224 */ /* 0x000fe200078e0010 */
[----:B------:R-:W-:Y:S06]  /*294c0*/  @!P0 BRA `(.L_x_568) ;  /* 0x0000000000288947 */ /* 0x000fec0003800000 */
[----:B------:R-:W-:Y:S02]  /*294d0*/  ULDC UR10, c[0x0][0x634] ;  /* 0x00018d00000a7ab9 */ /* 0x000fe40000000800 */
[----:B------:R-:W-:-:S05]  /*294e0*/  IADD3 R3, P0, R14, UR10, RZ ;  /* 0x0000000a0e037c10 */ /* 0x000fca000ff1e0ff */
[----:B------:R-:W-:-:S04]  /*294f0*/  IMAD.X R11, RZ, RZ, R16, P0 ;  /* 0x000000ffff0b7224 */ /* 0x000fc800000e0610 */
[----:B------:R-:W-:-:S04]  /*29500*/  IMAD.WIDE.U32 R4, R11, UR8, RZ ;  /* 0x000000080b047c25 */ /* 0x000fc8000f8e00ff */
[----:B------:R-:W-:-:S04]  /*29510*/  IMAD.WIDE.U32 R4, P0, R3, UR9, R4 ;  /* 0x0000000903047c25 */ /* 0x000fc8000f800004 */
[----:B------:R-:W-:-:S04]  /*29520*/  IMAD.WIDE.U32 R2, R3, UR8, RZ ;  /* 0x0000000803027c25 */ /* 0x000fc8000f8e00ff */
[----:B------:R-:W-:Y:S01]  /*29530*/  IMAD.MOV.U32 R2, RZ, RZ, R5 ;  /* 0x000000ffff027224 */ /* 0x000fe200078e0005 */
[----:B------:R-:W-:Y:S01]  /*29540*/  IADD3 RZ, P1, R3, R4, RZ ;  /* 0x0000000403ff7210 */ /* 0x000fe20007f3e0ff */
[----:B------:R-:W-:-:S04]  /*29550*/  IMAD.X R3, RZ, RZ, RZ, P0 ;  /* 0x000000ffff037224 */ /* 0x000fc800000e06ff */
[----:B------:R-:W-:-:S08]  /*29560*/  IMAD.WIDE.U32.X R2, R11, UR9, R2, P1 ;  /* 0x000000090b027c25 */ /* 0x000fd000088e0402 */
.L_x_568:
[--C-:B------:R-:W-:Y:S01]  /*29570*/  SHF.R.U64 R10, R2, UR11, R3.reuse ;  /* 0x0000000b020a7c19 */ /* 0x100fe20008001203 */
[----:B------:R-:W-:Y:S01]  /*29580*/  ULDC.64 UR8, c[0x0][0x620] ;  /* 0x0001880000087ab9 */ /* 0x000fe20000000a00 */
[----:B------:R-:W-:Y:S01]  /*29590*/  SHF.R.U32.HI R2, RZ, UR11, R3 ;  /* 0x0000000bff027c19 */ /* 0x000fe20008011603 */
[----:B------:R-:W-:Y:S01]  /*295a0*/  IMAD.MOV.U32 R3, RZ, RZ, R16 ;  /* 0x000000ffff037224 */ /* 0x000fe200078e0010 */
[----:B------:R-:W-:Y:S01]  /*295b0*/  IADD3 R11, P0, RZ, -R10, RZ ;  /* 0x8000000aff0b7210 */ /* 0x000fe20007f1e0ff */
[----:B------:R-:W-:-:S04]  /*295c0*/  ULDC.64 UR10, c[0x0][0x640] ;  /* 0x00019000000a7ab9 */ /* 0x000fc80000000a00 */
[----:B------:R-:W-:Y:S01]  /*295d0*/  IMAD.X R2, RZ, RZ, ~R2, P0 ;  /* 0x000000ffff027224 */ /* 0x000fe200000e0e02 */
[----:B------:R-:W-:-:S03]  /*295e0*/  ISETP.NE.U32.AND P0, PT, RZ, UR10, PT ;  /* 0x0000000aff007c0c */ /* 0x000fc6000bf05070 */
[----:B------:R-:W-:Y:S01]  /*295f0*/  IMAD R2, R2, UR8, RZ ;  /* 0x0000000802027c24 */ /* 0x000fe2000f8e02ff */
[----:B------:R-:W-:-:S03]  /*29600*/  ISETP.NE.AND.EX P0, PT, RZ, UR11, PT, P0 ;  /* 0x0000000bff007c0c */ /* 0x000fc6000bf05300 */
[----:B------:R-:W-:Y:S02]  /*29610*/  IMAD R5, R11, UR9, R2 ;  /* 0x000000090b057c24 */ /* 0x000fe4000f8e0202 */
[----:B------:R-:W-:-:S04]  /*29620*/  IMAD.MOV.U32 R2, RZ, RZ, R14 ;  /* 0x000000ffff027224 */ /* 0x000fc800078e000e */
[----:B------:R-:W-:Y:S01]  /*29630*/  IMAD.WIDE.U32 R2, R11, UR8, R2 ;  /* 0x000000080b027c25 */ /* 0x000fe2000f8e0002 */
[----:B------:R-:W-:-:S03]  /*29640*/  ULDC UR8, c[0x0][0x618] ;  /* 0x0001860000087ab9 */ /* 0x000fc60000000800 */
[----:B------:R-:W-:-:S05]  /*29650*/  IMAD.IADD R3, R3, 0x1, R5 ;  /* 0x0000000103037824 */ /* 0x000fca00078e0205 */
[--C-:B------:R-:W-:Y:S02]  /*29660*/  SHF.R.U64 R11, R2, UR8, R3.reuse ;  /* 0x00000008020b7c19 */ /* 0x100fe40008001203 */
[----:B------:R-:W-:Y:S01]  /*29670*/  SHF.R.U32.HI R2, RZ, UR8, R3 ;  /* 0x00000008ff027c19 */ /* 0x000fe20008011603 */
[----:B------:R-:W-:-:S03]  /*29680*/  ULDC UR8, c[0x0][0x608] ;  /* 0x0001820000087ab9 */ /* 0x000fc60000000800 */
[--C-:B------:R-:W-:Y:S02]  /*29690*/  SHF.R.U64 R12, R11, UR8, R2.reuse ;  /* 0x000000080b0c7c19 */ /* 0x100fe40008001202 */
[----:B------:R-:W-:Y:S01]  /*296a0*/  SHF.R.U32.HI R3, RZ, UR8, R2 ;  /* 0x00000008ff037c19 */ /* 0x000fe20008011602 */
[----:B------:R-:W-:-:S03]  /*296b0*/  ULDC UR8, c[0x0][0x658] ;  /* 0x0001960000087ab9 */ /* 0x000fc60000000800 */
[--C-:B------:R-:W-:Y:S02]  /*296c0*/  SHF.R.U64 R13, R12, UR8, R3.reuse ;  /* 0x000000080c0d7c19 */ /* 0x100fe40008001203 */
[----:B------:R-:W-:-:S03]  /*296d0*/  SHF.R.U32.HI R14, RZ, UR8, R3 ;  /* 0x00000008ff0e7c19 */ /* 0x000fc60008011603 */
[----:B------:R-:W-:Y:S02]  /*296e0*/  IMAD.MOV.U32 R2, RZ, RZ, R13 ;  /* 0x000000ffff027224 */ /* 0x000fe400078e000d */
        /* <DEDUP_REMOVED lines=12> */
.L_x_569:
[----:B------:R-:W-:Y:S01]  /*297b0*/  ULDC UR8, c[0x0][0x648] ;  /* 0x0001920000087ab9 */ /* 0x000fe20000000800 */
[----:B------:R-:W-:Y:S02]  /*297c0*/  LOP3.LUT R12, R12, UR20, RZ, 0xc0, !PT ;  /* 0x000000140c0c7c12 */ /* 0x000fe4000f8ec0ff */
[----:B------:R-:W-:Y:S01]  /*297d0*/  SHF.R.U64 R3, R2, UR8, R3 ;  /* 0x0000000802037c19 */ /* 0x000fe20008001203 */
[----:B------:R-:W-:-:S04]  /*297e0*/  ULDC UR8, c[0x0][0x638] ;  /* 0x00018e0000087ab9 */ /* 0x000fc80000000800 */
[----:B------:R-:W-:Y:S02]  /*297f0*/  IMAD.MOV R2, RZ, RZ, -R3 ;  /* 0x000000ffff027224 */ /* 0x000fe400078e0a03 */
[----:B------:R-:W-:Y:S02]  /*29800*/  IMAD R5, R3, UR6, R12 ;  /* 0x0000000603057c24 */ /* 0x000fe4000f8e020c */
[----:B------:R-:W-:Y:S01]  /*29810*/  IMAD R13, R2, UR8, R13 ;  /* 0x00000008020d7c24 */ /* 0x000fe2000f8e020d */
[----:B------:R-:W-:Y:S01]  /*29820*/  ULDC UR8, c[0x0][0x610] ;  /* 0x0001840000087ab9 */ /* 0x000fe20000000800 */
[----:B------:R-:W-:Y:S01]  /*29830*/  LOP3.LUT R2, R11, UR5, RZ, 0xc0, !PT ;  /* 0x000000050b027c12 */ /* 0x000fe2000f8ec0ff */
[----:B------:R-:W-:Y:S01]  /*29840*/  IMAD R8, R5, UR8, R8 ;  /* 0x0000000805087c24 */ /* 0x000fe2000f8e0208 */
[----:B------:R-:W-:-:S03]  /*29850*/  ULDC UR8, c[0x0][0x600] ;  /* 0x0001800000087ab9 */ /* 0x000fc60000000800 */
[----:B------:R-:W-:Y:S02]  /*29860*/  IMAD R13, R13, UR8, R2 ;  /* 0x000000080d0d7c24 */ /* 0x000fe4000f8e0202 */
[----:B------:R-:W-:-:S03]  /*29870*/  IMAD.MOV.U32 R2, RZ, RZ, 0x1 ;  /* 0x00000001ff027424 */ /* 0x000fc600078e00ff */
[----:B------:R-:W-:Y:S02]  /*29880*/  SEL R4, R13, R8, !P4 ;  /* 0x000000080d047207 */ /* 0x000fe40006000000 */
[----:B------:R-:W-:-:S07]  /*29890*/  SEL R5, R8, R13, !P4 ;  /* 0x0000000d08057207 */ /* 0x000fce0006000000 */
.L_x_567:
[----:B------:R-:W-:Y:S05]  /*298a0*/  BSYNC B1 ;  /* 0x0000000000017941 */ /* 0x000fea0003800000 */
.L_x_566:
[----:B------:R-:W-:-:S13]  /*298b0*/  LOP3.LUT P0, RZ, R2, 0xff, RZ, 0xc0, !PT ;  /* 0x000000ff02ff7812 */ /* 0x000fda000780c0ff */
[----:B------:R-:W-:Y:S05]  /*298c0*/  @P0 BRA `(.L_x_570) ;  /* 0xfffffff400300947 */ /* 0x000fea000383ffff */
[----:B------:R-:W-:Y:S05]  /*298d0*/  BSYNC B0 ;  /* 0x0000000000007941 */ /* 0x000fea0003800000 */
.L_x_559:
[----:B------:R-:W-:-:S03]  /*298e0*/  UMOV UR8, 0xffffffff ;  /* 0xffffffff00087882 */ /* 0x000fc60000000000 */
[----:B------:R-:W-:Y:S05]  /*298f0*/  BRA.DIV UR8, `(.L_x_571) ;  /* 0x0000000608047947 */ /* 0x000fea000b800000 */
[----:B------:R-:W-:-:S13]  /*29900*/  ELECT P0, URZ, PT ;  /* 0x00000000003f782f */ /* 0x000fda0003800000 */
.L_x_584:
[----:B------:R-:W-:Y:S04]  /*29910*/  BSSY B0, `(.L_x_572) ;  /* 0x0000023000007945 */ /* 0x000fe80003800000 */
[----:B------:R-:W-:Y:S05]  /*29920*/  @!P0 BRA `(.L_x_573) ;  /* 0x0000000000848947 */ /* 0x000fea0003800000 */
[----:B------:R-:W-:-:S04]  /*29930*/  ULOP3.LUT UR8, UR13, 0x2, URZ, 0xfc, !UPT ;  /* 0x000000020d087892 */ /* 0x000fc8000f8efc3f */
[----:B------:R-:W-:-:S06]  /*29940*/  UISETP.NE.AND UP0, UPT, UR8, 0x3, UPT ;  /* 0x000000030800788c */ /* 0x000fcc000bf05270 */
[----:B------:R-:W-:-:S13]  /*29950*/  PLOP3.LUT P0, PT, PT, PT, UP0, 0x80, 0x0 ;  /* 0x000000000000781c */ /* 0x000fda0003f0f008 */
[----:B------:R-:W-:Y:S05]  /*29960*/  @!P0 BRA `(.L_x_574) ;  /* 0x0000000000048947 */ /* 0x000fea0003800000 */
[----:B------:R-:W-:Y:S01]  /*29970*/  BPT.TRAP 0x1 ;  /* 0x000000040000795c */ /* 0x000fe20000300000 */
.L_x_574:
[----:B------:R-:W0:Y:S01]  /*29980*/  S2R R3, SR_CgaCtaId ;  /* 0x0000000000037919 */ /* 0x000e220000008800 */
[----:B------:R-:W-:Y:S02]  /*29990*/  MOV R0, 0x400 ;  /* 0x0000040000007802 */ /* 0x000fe40000000f00 */
[----:B------:R-:W-:Y:S02]  /*299a0*/  SHF.L.U32 R2, R6, 0x1f, RZ ;  /* 0x0000001f06027819 */ /* 0x000fe400000006ff */
[----:B0-----:R-:W-:-:S05]  /*299b0*/  LEA R0, R3, R0, 0x18 ;  /* 0x0000000003007211 */ /* 0x001fca00078ec0ff */
[----:B------:R-:W-:-:S04]  /*299c0*/  VIADD R0, R0, 0x18 ;  /* 0x0000001800007836 */ /* 0x000fc80000000000 */
[----:B------:R-:W-:-:S04]  /*299d0*/  IMAD R3, R7, 0x8, R0 ;  /* 0x0000000807037824 */ /* 0x000fc800078e0200 */
[----:B------:R-:W0:Y:S02]  /*299e0*/  SYNCS.PHASECHK.TRANS64.TRYWAIT P0, [R3+URZ], R2 ;  /* 0x00000002030075a7 */ /* 0x000e24000800017f */
[----:B0-----:R-:W-:Y:S05]  /*299f0*/  @!P0 BRA `(.L_x_575) ;  /* 0x0000000000e48947 */ /* 0x001fea0003800000 */
.L_x_585:
[----:B------:R-:W-:-:S05]  /*29a00*/  VIADD R7, R7, 0x1 ;  /* 0x0000000107077836 */ /* 0x000fca0000000000 */
[----:B------:R-:W-:-:S04]  /*29a10*/  ISETP.NE.AND P0, PT, R7, 0x3, PT ;  /* 0x000000030700780c */ /* 0x000fc80003f05270 */
[----:B0-----:R-:W-:Y:S02]  /*29a20*/  SEL R3, RZ, 0x1, P0 ;  /* 0x00000001ff037807 */ /* 0x001fe40000000000 */
[----:B------:R-:W-:Y:S02]  /*29a30*/  SEL R7, R7, RZ, P0 ;  /* 0x000000ff07077207 */ /* 0x000fe40000000000 */
[----:B------:R-:W-:-:S03]  /*29a40*/  LOP3.LUT R5, R6, R3, RZ, 0x3c, !PT ;  /* 0x0000000306057212 */ /* 0x000fc600078e3cff */
[----:B------:R-:W-:Y:S01]  /*29a50*/  IMAD R3, R7, 0x8, R0 ;  /* 0x0000000807037824 */ /* 0x000fe200078e0200 */
[----:B------:R-:W-:-:S04]  /*29a60*/  SHF.L.U32 R2, R5, 0x1f, RZ ;  /* 0x0000001f05027819 */ /* 0x000fc800000006ff */
[----:B------:R-:W0:Y:S02]  /*29a70*/  SYNCS.PHASECHK.TRANS64.TRYWAIT P0, [R3+URZ], R2 ;  /* 0x00000002030075a7 */ /* 0x000e24000800017f */
[----:B0-----:R-:W-:Y:S05]  /*29a80*/  @!P0 BRA `(.L_x_576) ;  /* 0x0000000000d48947 */ /* 0x001fea0003800000 */
.L_x_586:
[----:B0-----:R-:W-:-:S05]  /*29a90*/  VIADD R2, R7, 0x1 ;  /* 0x0000000107027836 */ /* 0x001fca0000000000 */
[----:B------:R-:W-:-:S04]  /*29aa0*/  ISETP.NE.AND P0, PT, R2, 0x3, PT ;  /* 0x000000030200780c */ /* 0x000fc80003f05270 */
[----:B------:R-:W-:Y:S02]  /*29ab0*/  SEL R4, RZ, 0x1, P0 ;  /* 0x00000001ff047807 */ /* 0x000fe40000000000 */
[----:B------:R-:W-:Y:S02]  /*29ac0*/  SEL R3, R2, RZ, P0 ;  /* 0x000000ff02037207 */ /* 0x000fe40000000000 */
[----:B------:R-:W-:-:S03]  /*29ad0*/  LOP3.LUT R4, R5, R4, RZ, 0x3c, !PT ;  /* 0x0000000405047212 */ /* 0x000fc600078e3cff */
[----:B------:R-:W-:Y:S01]  /*29ae0*/  IMAD R3, R3, 0x8, R0 ;  /* 0x0000000803037824 */ /* 0x000fe200078e0200 */
[----:B------:R-:W-:-:S07]  /*29af0*/  SHF.L.U32 R0, R4, 0x1f, RZ ;  /* 0x0000001f04007819 */ /* 0x000fce00000006ff */
.L_x_577:
[----:B0-----:R0:W1:Y:S02]  /*29b00*/  SYNCS.PHASECHK.TRANS64.TRYWAIT P0, [R3+URZ], R0 ;  /* 0x00000000030075a7 */ /* 0x001064000800017f */
[----:B-1----:R-:W-:Y:S05]  /*29b10*/  @!P0 NANOSLEEP.SYNCS 0x989680 ;  /* 0x009896800000895d */ /* 0x002fea0003900000 */
[----:B------:R-:W1:Y:S02]  /*29b20*/  @!P0 SYNCS.PHASECHK.TRANS64 P0, [R3+URZ], R0 ;  /* 0x00000000030085a7 */ /* 0x000e64000800007f */
[----:B-1----:R-:W-:Y:S05]  /*29b30*/  @!P0 BRA `(.L_x_577) ;  /* 0xfffffffc00f08947 */ /* 0x002fea000383ffff */
.L_x_573:
[----:B------:R-:W-:Y:S05]  /*29b40*/  BSYNC B0 ;  /* 0x0000000000007941 */ /* 0x000fea0003800000 */
.L_x_572:
[----:B------:R-:W-:Y:S05]  /*29b50*/  EXIT ;  /* 0x000000000000794d */ /* 0x000fea0003800000 */
.L_x_21:
[----:B--2---:R-:W-:-:S04]  /*29b60*/  IMAD.U32 R3, RZ, RZ, UR6 ;  /* 0x00000006ff037e24 */ /* 0x004fc8000f8e00ff */
[----:B------:R2:W3:Y:S03]  /*29b70*/  SYNCS.PHASECHK.TRANS64.TRYWAIT P0, [R3+URZ], R0 ;  /* 0x00000000030075a7 */ /* 0x0004e6000800017f */
[----:B---3--:R-:W-:Y:S05]  /*29b80*/  @!P0 NANOSLEEP.SYNCS 0x989680 ;  /* 0x009896800000895d */ /* 0x008fea0003900000 */
[----:B------:R-:W3:Y:S02]  /*29b90*/  @!P0 SYNCS.PHASECHK.TRANS64 P0, [R3+URZ], R0 ;  /* 0x00000000030085a7 */ /* 0x000ee4000800007f */
[----:B---3--:R-:W-:Y:S05]  /*29ba0*/  @!P0 BRA `(.L_x_21) ;  /* 0xfffffffc00ec8947 */ /* 0x008fea000383ffff */
[----:B------:R-:W-:Y:S05]  /*29bb0*/  BRA `(.L_x_20) ;  /* 0xfffffd9000807947 */ /* 0x000fea000383ffff */
.L_x_27:
[----:B-----5:R2:W-:Y:S02]  /*29bc0*/  STL [R1+0x470], R2 ;  /* 0x0004700201007387 */ /* 0x0205e40000100800 */
[----:B--2---:R-:W-:-:S04]  /*29bd0*/  IMAD.U32 R2, RZ, RZ, UR16 ;  /* 0x00000010ff027e24 */ /* 0x004fc8000f8e00ff */
[----:B------:R2:W3:Y:S03]  /*29be0*/  SYNCS.PHASECHK.TRANS64.TRYWAIT P0, [R2+URZ], R0 ;  /* 0x00000000020075a7 */ /* 0x0004e6000800017f */
[----:B---3--:R-:W-:Y:S05]  /*29bf0*/  @!P0 NANOSLEEP.SYNCS 0x989680 ;  /* 0x009896800000895d */ /* 0x008fea0003900000 */
[----:B------:R2:W3:Y:S02]  /*29c00*/  @!P0 SYNCS.PHASECHK.TRANS64 P0, [R2+URZ], R0 ;  /* 0x00000000020085a7 */ /* 0x0004e4000800007f */
[----:B--2---:R2:W5:Y:S02]  /*29c10*/  LDL.LU R2, [R1+0x470] ;  /* 0x0004700001027983 */ /* 0x0045640000300800 */
[----:B--23--:R-:W-:Y:S05]  /*29c20*/  @!P0 BRA `(.L_x_27) ;  /* 0xfffffffc00e48947 */ /* 0x00cfea000383ffff */
[----:B------:R-:W-:Y:S05]  /*29c30*/  BRA `(.L_x_26) ;  /* 0xfffffdf400347947 */ /* 0x000fea000383ffff */
.L_x_560:
[----:B------:R-:W-:Y:S01]  /*29c40*/  BSSY B1, `(.L_x_578) ;  /* 0x0000006000017945 */ /* 0x000fe20003800000 */
[----:B------:R-:W-:-:S07]  /*29c50*/  IMAD.MOV.U32 R2, RZ, RZ, -0x1 ;  /* 0xffffffffff027424 */ /* 0x000fce00078e00ff */
[----:B------:R-:W-:Y:S05]  /*29c60*/  WARPSYNC.COLLECTIVE R2, `(.L_x_579) ;  /* 0x00000000020c7348 */ /* 0x000fea0003c00000 */
[----:B------:R-:W-:Y:S02]  /*29c70*/  ELECT P0, UR62, PT ;  /* 0x00000000003e782f */ /* 0x000fe40003800000 */
[----:B------:R-:W-:Y:S01]  /*29c80*/  MOV R2, UR62 ;  /* 0x0000003e00027c02 */ /* 0x000fe20008000f00 */
[----:B------:R-:W-:Y:S10]  /*29c90*/  ENDCOLLECTIVE ;  /* 0x000000000000791b */ /* 0x000ff40003800000 */
.L_x_579:
[----:B------:R-:W-:Y:S05]  /*29ca0*/  BSYNC B1 ;  /* 0x0000000000017941 */ /* 0x000fea0003800000 */
.L_x_578:
[----:B------:R-:W-:Y:S05]  /*29cb0*/  BRA `(.L_x_580) ;  /* 0xfffffff000407947 */ /* 0x000fea000383ffff */
.L_x_563:
[----:B0-----:R0:W1:Y:S02]  /*29cc0*/  SYNCS.PHASECHK.TRANS64.TRYWAIT P0, [R12+URZ+0x18], R11 ;  /* 0x0000180b0c0075a7 */ /* 0x001064000800017f */
[----:B-1----:R-:W-:Y:S05]  /*29cd0*/  @!P0 NANOSLEEP.SYNCS 0x989680 ;  /* 0x009896800000895d */ /* 0x002fea0003900000 */
[----:B------:R-:W1:Y:S02]  /*29ce0*/  @!P0 SYNCS.PHASECHK.TRANS64 P0, [R12+URZ+0x18], R11 ;  /* 0x0000180b0c0085a7 */ /* 0x000e64000800007f */
[----:B-1----:R-:W-:Y:S05]  /*29cf0*/  @!P0 BRA `(.L_x_563) ;  /* 0xfffffffc00f08947 */ /* 0x002fea000383ffff */
[----:B------:R-:W-:Y:S05]  /*29d00*/  BRA `(.L_x_581) ;  /* 0xfffffff000787947 */ /* 0x000fea000383ffff */
.L_x_571:
[----:B------:R-:W-:Y:S01]  /*29d10*/  BSSY B0, `(.L_x_582) ;  /* 0x0000006000007945 */ /* 0x000fe20003800000 */
[----:B------:R-:W-:-:S07]  /*29d20*/  IMAD.MOV.U32 R2, RZ, RZ, -0x1 ;  /* 0xffffffffff027424 */ /* 0x000fce00078e00ff */
[----:B------:R-:W-:Y:S05]  /*29d30*/  WARPSYNC.COLLECTIVE R2, `(.L_x_583) ;  /* 0x00000000020c7348 */ /* 0x000fea0003c00000 */
[----:B------:R-:W-:Y:S02]  /*29d40*/  ELECT P0, UR62, PT ;  /* 0x00000000003e782f */ /* 0x000fe40003800000 */
[----:B------:R-:W-:Y:S01]  /*29d50*/  MOV R2, UR62 ;  /* 0x0000003e00027c02 */ /* 0x000fe20008000f00 */
[----:B------:R-:W-:Y:S10]  /*29d60*/  ENDCOLLECTIVE ;  /* 0x000000000000791b */ /* 0x000ff40003800000 */
.L_x_583:
[----:B------:R-:W-:Y:S05]  /*29d70*/  BSYNC B0 ;  /* 0x0000000000007941 */ /* 0x000fea0003800000 */
.L_x_582:
[----:B------:R-:W-:Y:S05]  /*29d80*/  BRA `(.L_x_584) ;  /* 0xfffffff800e07947 */ /* 0x000fea000383ffff */
.L_x_575:
[----:B0-----:R0:W1:Y:S02]  /*29d90*/  SYNCS.PHASECHK.TRANS64.TRYWAIT P0, [R3+URZ], R2 ;  /* 0x00000002030075a7 */ /* 0x001064000800017f */
[----:B-1----:R-:W-:Y:S05]  /*29da0*/  @!P0 NANOSLEEP.SYNCS 0x989680 ;  /* 0x009896800000895d */ /* 0x002fea0003900000 */
[----:B------:R-:W1:Y:S02]  /*29db0*/  @!P0 SYNCS.PHASECHK.TRANS64 P0, [R3+URZ], R2 ;  /* 0x00000002030085a7 */ /* 0x000e64000800007f */
[----:B-1----:R-:W-:Y:S05]  /*29dc0*/  @!P0 BRA `(.L_x_575) ;  /* 0xfffffffc00f08947 */ /* 0x002fea000383ffff */
[----:B------:R-:W-:Y:S05]  /*29dd0*/  BRA `(.L_x_585) ;  /* 0xfffffffc00087947 */ /* 0x000fea000383ffff */
.L_x_576:
[----:B0-----:R0:W1:Y:S02]  /*29de0*/  SYNCS.PHASECHK.TRANS64.TRYWAIT P0, [R3+URZ], R2 ;  /* 0x00000002030075a7 */ /* 0x001064000800017f */
[----:B-1----:R-:W-:Y:S05]  /*29df0*/  @!P0 NANOSLEEP.SYNCS 0x989680 ;  /* 0x009896800000895d */ /* 0x002fea0003900000 */
[----:B------:R-:W1:Y:S02]  /*29e00*/  @!P0 SYNCS.PHASECHK.TRANS64 P0, [R3+URZ], R2 ;  /* 0x00000002030085a7 */ /* 0x000e64000800007f */
[----:B-1----:R-:W-:Y:S05]  /*29e10*/  @!P0 BRA `(.L_x_576) ;  /* 0xfffffffc00f08947 */ /* 0x002fea000383ffff */
[----:B------:R-:W-:Y:S05]  /*29e20*/  BRA `(.L_x_586) ;  /* 0xfffffffc00187947 */ /* 0x000fea000383ffff */
.L_x_587:
[----:B------:R-:W-:-:S00]  /*29e30*/  BRA `(.L_x_587) ;  /* 0xfffffffc00fc7947 */ /* 0x000fc0000383ffff */
[----:B------:R-:W-:-:S00]  /*29e40*/  NOP ;  /* 0x0000000000007918 */ /* 0x000fc00000000000 */
        /* <DEDUP_REMOVED lines=11> */
.L_x_588:


//--------------------- .nv.shared._ZN7cutlass13device_kernelINS_4gemm6kernel13GemmUniversalIN4cute5tupleIJiiiiEEENS1_10collective13CollectiveMmaINS1_37MainloopSm90TmaGmmaWarpSpecializedFP8ILi3ENS5_IJNS4_1CILi2EEENSA_ILi1EEESC_EEENS1_35KernelTmaWarpSpecializedCooperativeEEENS5_IJNSA_ILi256EEESG_NSA_ILi128EEEEEENS_12float_e5m2_tENS5_IJlSC_lEEESJ_SK_NS4_8TiledMMAINS4_8MMA_AtomIJNS4_4SM904GMMA31MMA_64x256x32_F32E5M2E5M2_SS_TNILNSO_7ScaleInE1ELSQ_1EEEEEENS4_6LayoutISD_NS5_IJSC_NSA_ILi0EEESU_EEEEENS5_IJNS4_10UnderscoreESX_SX_EEEEENS4_13SM90_TMA_LOADENS4_14ComposedLayoutINS4_7SwizzleILi3ELi4ELi3EEENS4_18smem_ptr_flag_bitsILi8EEENST_INS5_IJNSA_ILi8EEESH_EEENS5_IJSH_SC_EEEEEEEvNS4_8identityENS4_23SM90_TMA_LOAD_MULTICASTES1A_vS1B_EENS_8epilogue10collective6detail29Sm90TmaWarpSpecializedAdapterINS1F_15DefaultEpilogueISJ_SK_SK_NS1E_6thread17LinearCombinationISJ_Li1EffLNS1J_9ScaleType4KindE0ELNS_15FloatRoundStyleE2ESJ_EENS1_15EpilogueDefaultEEEEEvvEEEEvNT_6ParamsE --------------------------
	.section	.nv.shared._ZN7cutlass13device_kernelINS_4gemm6kernel13GemmUniversalIN4cute5tupleIJiiiiEEENS1_10collective13CollectiveMmaINS1_37MainloopSm90TmaGmmaWarpSpecializedFP8ILi3ENS5_IJNS4_1CILi2EEENSA_ILi1EEESC_EEENS1_35KernelTmaWarpSpecializedCooperativeEEENS5_IJNSA_ILi256EEESG_NSA_ILi128EEEEEENS_12float_e5m2_tENS5_IJlSC_lEEESJ_SK_NS4_8TiledMMAINS4_8MMA_AtomIJNS4_4SM904GMMA31MMA_64x256x32_F32E5M2E5M2_SS_TNILNSO_7ScaleInE1ELSQ_1EEEEEENS4_6LayoutISD_NS5_IJSC_NSA_ILi0EEESU_EEEEENS5_IJNS4_10UnderscoreESX_SX_EEEEENS4_13SM90_TMA_LOADENS4_14ComposedLayoutINS4_7SwizzleILi3ELi4ELi3EEENS4_18smem_ptr_flag_bitsILi8EEENST_INS5_IJNSA_ILi8EEESH_EEENS5_IJSH_SC_EEEEEEEvNS4_8identityENS4_23SM90_TMA_LOAD_MULTICASTES1A_vS1B_EENS_8epilogue10collective6detail29Sm90TmaWarpSpecializedAdapterINS1F_15DefaultEpilogueISJ_SK_SK_NS1E_6thread17LinearCombinationISJ_Li1EffLNS1J_9ScaleType4KindE0ELNS_15FloatRoundStyleE2ESJ_EENS1_15EpilogueDefaultEEEEEvvEEEEvNT_6ParamsE,"aw",@nobits
	.sectionflags	@""
	.align	16
	.zero		1024


//--------------------- .nv.shared.reserved.0     --------------------------
	.section	.nv.shared.reserved.0,"aw",@nobits
	.weak		__nv_reservedSMEM_offset_0_alias
	.size		__nv_reservedSMEM_offset_0_alias, 0, 0
	.other		__nv_reservedSMEM_offset_0_alias,@"STO_CUDA_RESERVED_SHARED STV_DEFAULT"
__nv_reservedSMEM_offset_0_alias:
	.zero		0


//--------------------- .nv.global                --------------------------
	.section	.nv.global,"aw",@nobits
.nv.global:
	.type		_ZN40_INTERNAL_a5627016_4_k_cu_8530a011_287074cute1_E,@object
	.size		_ZN40_INTERNAL_a5627016_4_k_cu_8530a011_287074cute1_E,(_ZN40_INTERNAL_a5627016_4_k_cu_8530a011_287074cuda3std3__45__cpo6cbeginE - _ZN40_INTERNAL_a5627016_4_k_cu_8530a011_287074cute1_E)
_ZN40_INTERNAL_a5627016_4_k_cu_8530a011_287074cute1_E:
	.zero		1
	.type		_ZN40_INTERNAL_a5627016_4_k_cu_8530a011_287074cuda3std3__45__cpo6cbeginE,@object
	.size		_ZN40_INTERNAL_a5627016_4_k_cu_8530a011_287074cuda3std3__45__cpo6cbeginE,(_ZN40_INTERNAL_a5627016_4_k_cu_8530a011_287074cuda3std3__48in_placeE - _ZN40_INTERNAL_a5627016_4_k_cu_8530a011_287074cuda3std3__45__cpo6cbeginE)
_ZN40_INTERNAL_a5627016_4_k_cu_8530a011_287074cuda3std3__45__cpo6cbeginE:
	.zero		1
	.type		_ZN40_INTERNAL_a5627016_4_k_cu_8530a011_287074cuda3std3__48in_placeE,@object
	.size		_ZN40_INTERNAL_a5627016_4_k_cu_8530a011_287074cuda3std3__48in_placeE,(_ZN40_INTERNAL_a5627016_4_k_cu_8530a011_287074cuda3std6ranges3__45__cpo9iter_moveE - _ZN40_INTERNAL_a5627016_4_k_cu_8530a011_287074cuda3std3__48in_placeE)
_ZN40_INTERNAL_a5627016_4_k_cu_8530a011_287074cuda3std3__48in_placeE:
	.zero		1
	.type		_ZN40_INTERNAL_a5627016_4_k_cu_8530a011_287074cuda3std6ranges3__45__cpo9iter_moveE,@object
	.size		_ZN40_INTERNAL_a5627016_4_k_cu_8530a011_287074cuda3std6ranges3__45__cpo9iter_moveE,(_ZN40_INTERNAL_a5627016_4_k_cu_8530a011_287074cuda3std3__45__cpo5beginE - _ZN40_INTERNAL_a5627016_4_k_cu_8530a011_287074cuda3std6ranges3__45__cpo9iter_moveE)
_ZN40_INTERNAL_a5627016_4_k_cu_8530a011_287074cuda3std6ranges3__45__cpo9iter_moveE:
	.zero		1
	.type		_ZN40_INTERNAL_a5627016_4_k_cu_8530a011_287074cuda3std3__45__cpo5beginE,@object
	.size		_ZN40_INTERNAL_a5627016_4_k_cu_8530a011_287074cuda3std3__45__cpo5beginE,(_ZN40_INTERNAL_a5627016_4_k_cu_8530a011_287074cuda3std3__442_GLOBAL__N__a5627016_4_k_cu_8530a011_287076ignoreE - _ZN40_INTERNAL_a5627016_4_k_cu_8530a011_287074cuda3std3__45__cpo5beginE)
_ZN40_INTERNAL_a5627016_4_k_cu_8530a011_287074cuda3std3__45__cpo5beginE:
	.zero		1
	.type		_ZN40_INTERNAL_a5627016_4_k_cu_8530a011_287074cuda3std3__442_GLOBAL__N__a5627016_4_k_cu_8530a011_287076ignoreE,@object
	.size		_ZN40_INTERNAL_a5627016_4_k_cu_8530a011_287074cuda3std3__442_GLOBAL__N__a5627016_4_k_cu_8530a011_287076ignoreE,(_ZN40_INTERNAL_a5627016_4_k_cu_8530a011_287074cute7productE - _ZN40_INTERNAL_a5627016_4_k_cu_8530a011_287074cuda3std3__442_GLOBAL__N__a5627016_4_k_cu_8530a011_287076ignoreE)
_ZN40_INTERNAL_a5627016_4_k_cu_8530a011_287074cuda3std3__442_GLOBAL__N__a5627016_4_k_cu_8530a011_287076ignoreE:
	.zero		1
	.type		_ZN40_INTERNAL_a5627016_4_k_cu_8530a011_287074cute7productE,@object
	.size		_ZN40_INTERNAL_a5627016_4_k_cu_8530a011_287074cute7productE,(_ZN40_INTERNAL_a5627016_4_k_cu_8530a011_287074cuda3std3__45__cpo3endE - _ZN40_INTERNAL_a5627016_4_k_cu_8530a011_287074cute7productE)
_ZN40_INTERNAL_a5627016_4_k_cu_8530a011_287074cute7productE:
	.zero		1
	.type		_ZN40_INTERNAL_a5627016_4_k_cu_8530a011_287074cuda3std3__45__cpo3endE,@object
	.size		_ZN40_INTERNAL_a5627016_4_k_cu_8530a011_287074cuda3std3__45__cpo3endE,(_ZN40_INTERNAL_a5627016_4_k_cu_8530a011_287074cuda3std3__419piecewise_constructE - _ZN40_INTERNAL_a5627016_4_k_cu_8530a011_287074cuda3std3__45__cpo3endE)
_ZN40_INTERNAL_a5627016_4_k_cu_8530a011_287074cuda3std3__45__cpo3endE:
	.zero		1
	.type		_ZN40_INTERNAL_a5627016_4_k_cu_8530a011_287074cuda3std3__419piecewise_constructE,@object
	.size		_ZN40_INTERNAL_a5627016_4_k_cu_8530a011_287074cuda3std3__419piecewise_constructE,(_ZN40_INTERNAL_a5627016_4_k_cu_8530a011_287074cuda3std3__45__cpo4cendE - _ZN40_INTERNAL_a5627016_4_k_cu_8530a011_287074cuda3std3__419piecewise_constructE)
_ZN40_INTERNAL_a5627016_4_k_cu_8530a011_287074cuda3std3__419piecewise_constructE:
	.zero		1
	.type		_ZN40_INTERNAL_a5627016_4_k_cu_8530a011_287074cuda3std3__45__cpo4cendE,@object
	.size		_ZN40_INTERNAL_a5627016_4_k_cu_8530a011_287074cuda3std3__45__cpo4cendE,(_ZN40_INTERNAL_a5627016_4_k_cu_8530a011_287074cuda3std6ranges3__45__cpo4swapE - _ZN40_INTERNAL_a5627016_4_k_cu_8530a011_287074cuda3std3__45__cpo4cendE)
_ZN40_INTERNAL_a5627016_4_k_cu_8530a011_287074cuda3std3__45__cpo4cendE:
	.zero		1
	.type		_ZN40_INTERNAL_a5627016_4_k_cu_8530a011_287074cuda3std6ranges3__45__cpo4swapE,@object
	.size		_ZN40_INTERNAL_a5627016_4_k_cu_8530a011_287074cuda3std6ranges3__45__cpo4swapE,(.L_7 - _ZN40_INTERNAL_a5627016_4_k_cu_8530a011_287074cuda3std6ranges3__45__cpo4swapE)
_ZN40_INTERNAL_a5627016_4_k_cu_8530a011_287074cuda3std6ranges3__45__cpo4swapE:
	.zero		1
.L_7:


//--------------------- .nv.constant0._ZN7cutlass13device_kernelINS_4gemm6kernel13GemmUniversalIN4cute5tupleIJiiiiEEENS1_10collective13CollectiveMmaINS1_37MainloopSm90TmaGmmaWarpSpecializedFP8ILi3ENS5_IJNS4_1CILi2EEENSA_ILi1EEESC_EEENS1_35KernelTmaWarpSpecializedCooperativeEEENS5_IJNSA_ILi256EEESG_NSA_ILi128EEEEEENS_12float_e5m2_tENS5_IJlSC_lEEESJ_SK_NS4_8TiledMMAINS4_8MMA_AtomIJNS4_4SM904GMMA31MMA_64x256x32_F32E5M2E5M2_SS_TNILNSO_7ScaleInE1ELSQ_1EEEEEENS4_6LayoutISD_NS5_IJSC_NSA_ILi0EEESU_EEEEENS5_IJNS4_10UnderscoreESX_SX_EEEEENS4_13SM90_TMA_LOADENS4_14ComposedLayoutINS4_7SwizzleILi3ELi4ELi3EEENS4_18smem_ptr_flag_bitsILi8EEENST_INS5_IJNSA_ILi8EEESH_EEENS5_IJSH_SC_EEEEEEEvNS4_8identityENS4_23SM90_TMA_LOAD_MULTICASTES1A_vS1B_EENS_8epilogue10collective6detail29Sm90TmaWarpSpecializedAdapterINS1F_15DefaultEpilogueISJ_SK_SK_NS1E_6thread17LinearCombinationISJ_Li1EffLNS1J_9ScaleType4KindE0ELNS_15FloatRoundStyleE2ESJ_EENS1_15EpilogueDefaultEEEEEvvEEEEvNT_6ParamsE --------------------------
	.section	.nv.constant0._ZN7cutlass13device_kernelINS_4gemm6kernel13GemmUniversalIN4cute5tupleIJiiiiEEENS1_10collective13CollectiveMmaINS1_37MainloopSm90TmaGmmaWarpSpecializedFP8ILi3ENS5_IJNS4_1CILi2EEENSA_ILi1EEESC_EEENS1_35KernelTmaWarpSpecializedCooperativeEEENS5_IJNSA_ILi256EEESG_NSA_ILi128EEEEEENS_12float_e5m2_tENS5_IJlSC_lEEESJ_SK_NS4_8TiledMMAINS4_8MMA_AtomIJNS4_4SM904GMMA31MMA_64x256x32_F32E5M2E5M2_SS_TNILNSO_7ScaleInE1ELSQ_1EEEEEENS4_6LayoutISD_NS5_IJSC_NSA_ILi0EEESU_EEEEENS5_IJNS4_10UnderscoreESX_SX_EEEEENS4_13SM90_TMA_LOADENS4_14ComposedLayoutINS4_7SwizzleILi3ELi4ELi3EEENS4_18smem_ptr_flag_bitsILi8EEENST_INS5_IJNSA_ILi8EEESH_EEENS5_IJSH_SC_EEEEEEEvNS4_8identityENS4_23SM90_TMA_LOAD_MULTICASTES1A_vS1B_EENS_8epilogue10collective6detail29Sm90TmaWarpSpecializedAdapterINS1F_15DefaultEpilogueISJ_SK_SK_NS1E_6thread17LinearCombinationISJ_Li1EffLNS1J_9ScaleType4KindE0ELNS_15FloatRoundStyleE2ESJ_EENS1_15EpilogueDefaultEEEEEvvEEEEvNT_6ParamsE,"a",@progbits
	.sectionflags	@""
	.align	4
.nv.constant0._ZN7cutlass13device_kernelINS_4gemm6kernel13GemmUniversalIN4cute5tupleIJiiiiEEENS1_10collective13CollectiveMmaINS1_37MainloopSm90TmaGmmaWarpSpecializedFP8ILi3ENS5_IJNS4_1CILi2EEENSA_ILi1EEESC_EEENS1_35KernelTmaWarpSpecializedCooperativeEEENS5_IJNSA_ILi256EEESG_NSA_ILi128EEEEEENS_12float_e5m2_tENS5_IJlSC_lEEESJ_SK_NS4_8TiledMMAINS4_8MMA_AtomIJNS4_4SM904GMMA31MMA_64x256x32_F32E5M2E5M2_SS_TNILNSO_7ScaleInE1ELSQ_1EEEEEENS4_6LayoutISD_NS5_IJSC_NSA_ILi0EEESU_EEEEENS5_IJNS4_10UnderscoreESX_SX_EEEEENS4_13SM90_TMA_LOADENS4_14ComposedLayoutINS4_7SwizzleILi3ELi4ELi3EEENS4_18smem_ptr_flag_bitsILi8EEENST_INS5_IJNSA_ILi8EEESH_EEENS5_IJSH_SC_EEEEEEEvNS4_8identityENS4_23SM90_TMA_LOAD_MULTICASTES1A_vS1B_EENS_8epilogue10collective6detail29Sm90TmaWarpSpecializedAdapterINS1F_15DefaultEpilogueISJ_SK_SK_NS1E_6thread17LinearCombinationISJ_Li1EffLNS1J_9ScaleType4KindE0ELNS_15FloatRoundStyleE2ESJ_EENS1_15EpilogueDefaultEEEEEvvEEEEvNT_6ParamsE:
	.zero		1664


//--------------------- SYMBOLS --------------------------

	.type		.nv.reservedSmem.offset0,@object
	.size		.nv.reservedSmem.offset0,0x4
